	.target	sm_90a

	.elftype	@"ET_EXEC"


//--------------------- .note.nv.tkinfo           --------------------------
	.section	.note.nv.tkinfo,"",@"SHT_NOTE"
	.sectionflags	@"SHF_NOTE_NV_TKINFO"
	.tkinfo
        /*0018*/ 	.word	0x00000002
        /*0030*/ 	.string	""
        /*0030*/ 	.string	"ptxas"
        /*0030*/ 	.string	"Cuda compilation tools, release 13.0, V13.0.88"
        /*0030*/ 	.string	"Build cuda_13.0.r13.0/compiler.36424714_0"
        /*0030*/ 	.string	"-arch sm_90a -m 64 "



//--------------------- .note.nv.cuinfo           --------------------------
	.section	.note.nv.cuinfo,"",@"SHT_NOTE"
	.sectionflags	@"SHF_NOTE_NV_CUINFO"
        /*0018*/ 	.short	0x0002
        /*001a*/ 	.short	0x005a
        /*001c*/ 	.short	0x0082
	.zero		2


//--------------------- .nv.info                  --------------------------
	.section	.nv.info,"",@"SHT_CUDA_INFO"
	.align	4


	//----- nvinfo : EIATTR_REGCOUNT
	.align		4
        /*0000*/ 	.byte	0x04, 0x2f
        /*0002*/ 	.short	(.L_12 - .L_11)
	.align		4
.L_11:
        /*0004*/ 	.word	index@(_ZN7cutlass13device_kernelINS_4gemm6kernel13GemmUniversalIN4cute5tupleIJiiiiEEENS1_10collective13CollectiveMmaINS1_43MainloopSm90TmaGmmaWarpSpecializedSparseFP8ILi10ENS5_IJNS4_1CILi1EEESB_SB_EEENS1_32KernelTmaWarpSpecializedPingpongEEENS5_IJNSA_ILi64EEENSA_ILi128EEESG_EEENS_12float_e4m3_tENS5_IJNS4_6LayoutINS5_IJiNS5_IJNSA_ILi2EEEiEEEiEEENS5_IJlNS5_IJSB_SK_EEElEEEEENSJ_INS5_IJNS5_IJSF_iEEENS5_IJSG_iEEEiEEENS5_IJNS5_IJSG_NSA_ILi8192EEEEEENS5_IJSB_lEEElEEEEEEEESI_NS5_IJlSB_lEEENS4_8TiledMMAINS4_8MMA_AtomIJNS4_4SM904GMMA6SPARSE32GMMA_64x128x64_F32E4M3E4M3_SS_TNILNS13_7ScaleInE1ELS16_1ELNS13_9SparseSelE0EEEEEENSJ_ISC_NS5_IJNSA_ILi0EEES1A_S1A_EEEEENS5_IJNS4_10UnderscoreES1D_S1D_EEEEENS4_13SM90_TMA_LOADENS4_14ComposedLayoutINS4_7SwizzleILi2ELi4ELi3EEENS4_25smem_sparse_ptr_flag_bitsILi2ELi8EEENSJ_INS5_IJNS5_IJSB_NSA_ILi8EEEEEENS5_IJSK_SF_EEEEEENS5_IJNS5_IJS1A_SG_EEESN_EEEEEEEvNS4_8identityES1G_NS1H_INS1I_ILi3ELi4ELi3EEENS4_18smem_ptr_flag_bitsILi8EEENSJ_INS5_IJS1M_SG_EEENS5_IJSG_SB_EEEEEEEvS1U_EENS_8epilogue10collective6detail29Sm90TmaWarpSpecializedAdapterINS24_15DefaultEpilogueIfNS5_IJSB_llEEES28_NS23_6thread17LinearCombinationIfLi1EffLNS29_9ScaleType4KindE0ELNS_15FloatRoundStyleE2EfEENS1_15EpilogueDefaultEEEEEvvEEEEvNT_6ParamsE)
        /*0008*/ 	.word	0x000000a8


	//----- nvinfo : EIATTR_FRAME_SIZE
	.align		4
.L_12:
        /*000c*/ 	.byte	0x04, 0x11
        /*000e*/ 	.short	(.L_14 - .L_13)
	.align		4
.L_13:
        /*0010*/ 	.word	index@(_ZN7cutlass13device_kernelINS_4gemm6kernel13GemmUniversalIN4cute5tupleIJiiiiEEENS1_10collective13CollectiveMmaINS1_43MainloopSm90TmaGmmaWarpSpecializedSparseFP8ILi10ENS5_IJNS4_1CILi1EEESB_SB_EEENS1_32KernelTmaWarpSpecializedPingpongEEENS5_IJNSA_ILi64EEENSA_ILi128EEESG_EEENS_12float_e4m3_tENS5_IJNS4_6LayoutINS5_IJiNS5_IJNSA_ILi2EEEiEEEiEEENS5_IJlNS5_IJSB_SK_EEElEEEEENSJ_INS5_IJNS5_IJSF_iEEENS5_IJSG_iEEEiEEENS5_IJNS5_IJSG_NSA_ILi8192EEEEEENS5_IJSB_lEEElEEEEEEEESI_NS5_IJlSB_lEEENS4_8TiledMMAINS4_8MMA_AtomIJNS4_4SM904GMMA6SPARSE32GMMA_64x128x64_F32E4M3E4M3_SS_TNILNS13_7ScaleInE1ELS16_1ELNS13_9SparseSelE0EEEEEENSJ_ISC_NS5_IJNSA_ILi0EEES1A_S1A_EEEEENS5_IJNS4_10UnderscoreES1D_S1D_EEEEENS4_13SM90_TMA_LOADENS4_14ComposedLayoutINS4_7SwizzleILi2ELi4ELi3EEENS4_25smem_sparse_ptr_flag_bitsILi2ELi8EEENSJ_INS5_IJNS5_IJSB_NSA_ILi8EEEEEENS5_IJSK_SF_EEEEEENS5_IJNS5_IJS1A_SG_EEESN_EEEEEEEvNS4_8identityES1G_NS1H_INS1I_ILi3ELi4ELi3EEENS4_18smem_ptr_flag_bitsILi8EEENSJ_INS5_IJS1M_SG_EEENS5_IJSG_SB_EEEEEEEvS1U_EENS_8epilogue10collective6detail29Sm90TmaWarpSpecializedAdapterINS24_15DefaultEpilogueIfNS5_IJSB_llEEES28_NS23_6thread17LinearCombinationIfLi1EffLNS29_9ScaleType4KindE0ELNS_15FloatRoundStyleE2EfEENS1_15EpilogueDefaultEEEEEvvEEEEvNT_6ParamsE)
        /*0014*/ 	.word	0x00000000


	//----- nvinfo : EIATTR_MIN_STACK_SIZE
	.align		4
.L_14:
        /*0018*/ 	.byte	0x04, 0x12
        /*001a*/ 	.short	(.L_16 - .L_15)
	.align		4
.L_15:
        /*001c*/ 	.word	index@(_ZN7cutlass13device_kernelINS_4gemm6kernel13GemmUniversalIN4cute5tupleIJiiiiEEENS1_10collective13CollectiveMmaINS1_43MainloopSm90TmaGmmaWarpSpecializedSparseFP8ILi10ENS5_IJNS4_1CILi1EEESB_SB_EEENS1_32KernelTmaWarpSpecializedPingpongEEENS5_IJNSA_ILi64EEENSA_ILi128EEESG_EEENS_12float_e4m3_tENS5_IJNS4_6LayoutINS5_IJiNS5_IJNSA_ILi2EEEiEEEiEEENS5_IJlNS5_IJSB_SK_EEElEEEEENSJ_INS5_IJNS5_IJSF_iEEENS5_IJSG_iEEEiEEENS5_IJNS5_IJSG_NSA_ILi8192EEEEEENS5_IJSB_lEEElEEEEEEEESI_NS5_IJlSB_lEEENS4_8TiledMMAINS4_8MMA_AtomIJNS4_4SM904GMMA6SPARSE32GMMA_64x128x64_F32E4M3E4M3_SS_TNILNS13_7ScaleInE1ELS16_1ELNS13_9SparseSelE0EEEEEENSJ_ISC_NS5_IJNSA_ILi0EEES1A_S1A_EEEEENS5_IJNS4_10UnderscoreES1D_S1D_EEEEENS4_13SM90_TMA_LOADENS4_14ComposedLayoutINS4_7SwizzleILi2ELi4ELi3EEENS4_25smem_sparse_ptr_flag_bitsILi2ELi8EEENSJ_INS5_IJNS5_IJSB_NSA_ILi8EEEEEENS5_IJSK_SF_EEEEEENS5_IJNS5_IJS1A_SG_EEESN_EEEEEEEvNS4_8identityES1G_NS1H_INS1I_ILi3ELi4ELi3EEENS4_18smem_ptr_flag_bitsILi8EEENSJ_INS5_IJS1M_SG_EEENS5_IJSG_SB_EEEEEEEvS1U_EENS_8epilogue10collective6detail29Sm90TmaWarpSpecializedAdapterINS24_15DefaultEpilogueIfNS5_IJSB_llEEES28_NS23_6thread17LinearCombinationIfLi1EffLNS29_9ScaleType4KindE0ELNS_15FloatRoundStyleE2EfEENS1_15EpilogueDefaultEEEEEvvEEEEvNT_6ParamsE)
        /*0020*/ 	.word	0x00000000
.L_16:


//--------------------- .nv.compat                --------------------------
	.section	.nv.compat,"",@"SHT_CUDA_COMPAT_INFO"
	.align	4
        /*0000*/ 	.byte	0x02, 0x09, 0x01, 0x00, 0x02, 0x02, 0x04, 0x00, 0x02, 0x05, 0x05, 0x00, 0x03, 0x07, 0x01, 0x01
        /*0010*/ 	.byte	0x02, 0x03, 0x01, 0x00, 0x02, 0x06, 0x01, 0x00, 0x04, 0x0b, 0x08, 0x00, 0x00, 0x00, 0x00, 0x00
        /*0020*/ 	.byte	0x00, 0x00, 0x00, 0x00


//--------------------- .nv.info._ZN7cutlass13device_kernelINS_4gemm6kernel13GemmUniversalIN4cute5tupleIJiiiiEEENS1_10collective13CollectiveMmaINS1_43MainloopSm90TmaGmmaWarpSpecializedSparseFP8ILi10ENS5_IJNS4_1CILi1EEESB_SB_EEENS1_32KernelTmaWarpSpecializedPingpongEEENS5_IJNSA_ILi64EEENSA_ILi128EEESG_EEENS_12float_e4m3_tENS5_IJNS4_6LayoutINS5_IJiNS5_IJNSA_ILi2EEEiEEEiEEENS5_IJlNS5_IJSB_SK_EEElEEEEENSJ_INS5_IJNS5_IJSF_iEEENS5_IJSG_iEEEiEEENS5_IJNS5_IJSG_NSA_ILi8192EEEEEENS5_IJSB_lEEElEEEEEEEESI_NS5_IJlSB_lEEENS4_8TiledMMAINS4_8MMA_AtomIJNS4_4SM904GMMA6SPARSE32GMMA_64x128x64_F32E4M3E4M3_SS_TNILNS13_7ScaleInE1ELS16_1ELNS13_9SparseSelE0EEEEEENSJ_ISC_NS5_IJNSA_ILi0EEES1A_S1A_EEEEENS5_IJNS4_10UnderscoreES1D_S1D_EEEEENS4_13SM90_TMA_LOADENS4_14ComposedLayoutINS4_7SwizzleILi2ELi4ELi3EEENS4_25smem_sparse_ptr_flag_bitsILi2ELi8EEENSJ_INS5_IJNS5_IJSB_NSA_ILi8EEEEEENS5_IJSK_SF_EEEEEENS5_IJNS5_IJS1A_SG_EEESN_EEEEEEEvNS4_8identityES1G_NS1H_INS1I_ILi3ELi4ELi3EEENS4_18smem_ptr_flag_bitsILi8EEENSJ_INS5_IJS1M_SG_EEENS5_IJSG_SB_EEEEEEEvS1U_EENS_8epilogue10collective6detail29Sm90TmaWarpSpecializedAdapterINS24_15DefaultEpilogueIfNS5_IJSB_llEEES28_NS23_6thread17LinearCombinationIfLi1EffLNS29_9ScaleType4KindE0ELNS_15FloatRoundStyleE2EfEENS1_15EpilogueDefaultEEEEEvvEEEEvNT_6ParamsE --------------------------
	.section	.nv.info._ZN7cutlass13device_kernelINS_4gemm6kernel13GemmUniversalIN4cute5tupleIJiiiiEEENS1_10collective13CollectiveMmaINS1_43MainloopSm90TmaGmmaWarpSpecializedSparseFP8ILi10ENS5_IJNS4_1CILi1EEESB_SB_EEENS1_32KernelTmaWarpSpecializedPingpongEEENS5_IJNSA_ILi64EEENSA_ILi128EEESG_EEENS_12float_e4m3_tENS5_IJNS4_6LayoutINS5_IJiNS5_IJNSA_ILi2EEEiEEEiEEENS5_IJlNS5_IJSB_SK_EEElEEEEENSJ_INS5_IJNS5_IJSF_iEEENS5_IJSG_iEEEiEEENS5_IJNS5_IJSG_NSA_ILi8192EEEEEENS5_IJSB_lEEElEEEEEEEESI_NS5_IJlSB_lEEENS4_8TiledMMAINS4_8MMA_AtomIJNS4_4SM904GMMA6SPARSE32GMMA_64x128x64_F32E4M3E4M3_SS_TNILNS13_7ScaleInE1ELS16_1ELNS13_9SparseSelE0EEEEEENSJ_ISC_NS5_IJNSA_ILi0EEES1A_S1A_EEEEENS5_IJNS4_10UnderscoreES1D_S1D_EEEEENS4_13SM90_TMA_LOADENS4_14ComposedLayoutINS4_7SwizzleILi2ELi4ELi3EEENS4_25smem_sparse_ptr_flag_bitsILi2ELi8EEENSJ_INS5_IJNS5_IJSB_NSA_ILi8EEEEEENS5_IJSK_SF_EEEEEENS5_IJNS5_IJS1A_SG_EEESN_EEEEEEEvNS4_8identityES1G_NS1H_INS1I_ILi3ELi4ELi3EEENS4_18smem_ptr_flag_bitsILi8EEENSJ_INS5_IJS1M_SG_EEENS5_IJSG_SB_EEEEEEEvS1U_EENS_8epilogue10collective6detail29Sm90TmaWarpSpecializedAdapterINS24_15DefaultEpilogueIfNS5_IJSB_llEEES28_NS23_6thread17LinearCombinationIfLi1EffLNS29_9ScaleType4KindE0ELNS_15FloatRoundStyleE2EfEENS1_15EpilogueDefaultEEEEEvvEEEEvNT_6ParamsE,"",@"SHT_CUDA_INFO"
	.sectionflags	@""
	.align	4


	//----- nvinfo : EIATTR_CUDA_API_VERSION
	.align		4
        /*0000*/ 	.byte	0x04, 0x37
        /*0002*/ 	.short	(.L_18 - .L_17)
.L_17:
        /*0004*/ 	.word	0x00000082


	//----- nvinfo : EIATTR_KPARAM_INFO
	.align		4
.L_18:
        /*0008*/ 	.byte	0x04, 0x17
        /*000a*/ 	.short	(.L_20 - .L_19)
.L_19:
        /*000c*/ 	.word	0x00000000
        /*0010*/ 	.short	0x0000
        /*0012*/ 	.short	0x0070
        /*0014*/ 	.byte	0x00, 0xf0, 0x01, 0x14


	//----- nvinfo : EIATTR_SPARSE_MMA_MASK
	.align		4
.L_20:
        /*0018*/ 	.byte	0x03, 0x50
        /*001a*/ 	.short	0x0001


	//----- nvinfo : EIATTR_MAXREG_COUNT
	.align		4
        /*001c*/ 	.byte	0x03, 0x1b
        /*001e*/ 	.short	0x00a8


	//----- nvinfo : EIATTR_NUM_BARRIERS
	.align		4
        /*0020*/ 	.byte	0x02, 0x4c
        /*0022*/ 	.byte	0x01
	.zero		1


	//----- nvinfo : EIATTR_MERCURY_ISA_VERSION
	.align		4
        /*0024*/ 	.byte	0x03, 0x5f
        /*0026*/ 	.short	0x0101


	//----- nvinfo : EIATTR_INT_WARP_WIDE_INSTR_OFFSETS
	.align		4
        /*0028*/ 	.byte	0x04, 0x31
        /*002a*/ 	.short	(.L_22 - .L_21)


	//   ....[0]....
.L_21:
        /*002c*/ 	.word	0x00000500


	//   ....[1]....
        /*0030*/ 	.word	0x00000520


	//   ....[2]....
        /*0034*/ 	.word	0x000005a0


	//   ....[3]....
        /*0038*/ 	.word	0x000005b0


	//   ....[4]....
        /*003c*/ 	.word	0x000005c0


	//   ....[5]....
        /*0040*/ 	.word	0x000005e0


	//   ....[6]....
        /*0044*/ 	.word	0x00000670


	//   ....[7]....
        /*0048*/ 	.word	0x00000690


	//----- nvinfo : EIATTR_COOP_GROUP_MASK_REGIDS
	.align		4
.L_22:
        /*004c*/ 	.byte	0x04, 0x29
        /*004e*/ 	.short	(.L_24 - .L_23)


	//   ....[0]....
.L_23:
        /*0050*/ 	.word	0xffffffff


	//   ....[1]....
        /*0054*/ 	.word	0xffffffff


	//   ....[2]....
        /*0058*/ 	.word	0xffffffff


	//   ....[3]....
        /*005c*/ 	.word	0xffffffff


	//   ....[4]....
        /*0060*/ 	.word	0xffffffff


	//   ....[5]....
        /*0064*/ 	.word	0xffffffff


	//----- nvinfo : EIATTR_COOP_GROUP_INSTR_OFFSETS
	.align		4
.L_24:
        /*0068*/ 	.byte	0x04, 0x28
        /*006a*/ 	.short	(.L_26 - .L_25)


	//   ....[0]....
.L_25:
        /*006c*/ 	.word	0x00000060


	//   ....[1]....
        /*0070*/ 	.word	0x00000070


	//   ....[2]....
        /*0074*/ 	.word	0x00000160


	//   ....[3]....
        /*0078*/ 	.word	0x000003e0


	//   ....[4]....
        /*007c*/ 	.word	0x00000420


	//   ....[5]....
        /*0080*/ 	.word	0x00000460


	//----- nvinfo : EIATTR_REG_RECONFIG
	.align		4
.L_26:
        /*0084*/ 	.byte	0x01, 0x54
	.zero		2


	//----- nvinfo : EIATTR_MBARRIER_INSTR_OFFSETS
	.align		4
        /*0088*/ 	.byte	0x04, 0x39
        /*008a*/ 	.short	(.L_28 - .L_27)


	//   ....[0]....
.L_27:
        /*008c*/ 	.word	0x00000280
        /*0090*/ 	.word	0x000000ff
        /*0094*/ 	.word	0x00000000
        /*0098*/ 	.short	0x0100
        /*009a*/ 	.byte	0x08
	.zero		1


	//   ....[1]....
        /*009c*/ 	.word	0x00000290
        /*00a0*/ 	.word	0x000000ff
        /*00a4*/ 	.word	0x00000050
        /*00a8*/ 	.short	0x0100
        /*00aa*/ 	.byte	0x08
	.zero		1


	//   ....[2]....
        /*00ac*/ 	.word	0x000002a0
        /*00b0*/ 	.word	0x000000ff
        /*00b4*/ 	.word	0x00000008
        /*00b8*/ 	.short	0x0100
        /*00ba*/ 	.byte	0x08
	.zero		1


	//   ....[3]....
        /*00bc*/ 	.word	0x000002b0
        /*00c0*/ 	.word	0x000000ff
        /*00c4*/ 	.word	0x00000058
        /*00c8*/ 	.short	0x0100
        /*00ca*/ 	.byte	0x08
	.zero		1


	//   ....[4]....
        /*00cc*/ 	.word	0x000002c0
        /*00d0*/ 	.word	0x000000ff
        /*00d4*/ 	.word	0x00000010
        /*00d8*/ 	.short	0x0100
        /*00da*/ 	.byte	0x08
	.zero		1


	//   ....[5]....
        /*00dc*/ 	.word	0x000002d0
        /*00e0*/ 	.word	0x000000ff
        /*00e4*/ 	.word	0x00000060
        /*00e8*/ 	.short	0x0100
        /*00ea*/ 	.byte	0x08
	.zero		1


	//   ....[6]....
        /*00ec*/ 	.word	0x000002e0
        /*00f0*/ 	.word	0x000000ff
        /*00f4*/ 	.word	0x00000018
        /*00f8*/ 	.short	0x0100
        /*00fa*/ 	.byte	0x08
	.zero		1


	//   ....[7]....
        /*00fc*/ 	.word	0x000002f0
        /*0100*/ 	.word	0x000000ff
        /*0104*/ 	.word	0x00000068
        /*0108*/ 	.short	0x0100
        /*010a*/ 	.byte	0x08
	.zero		1


	//   ....[8]....
        /*010c*/ 	.word	0x00000300
        /*0110*/ 	.word	0x000000ff
        /*0114*/ 	.word	0x00000020
        /*0118*/ 	.short	0x0100
        /*011a*/ 	.byte	0x08
	.zero		1


	//   ....[9]....
        /*011c*/ 	.word	0x00000310
        /*0120*/ 	.word	0x000000ff
        /*0124*/ 	.word	0x00000070
        /*0128*/ 	.short	0x0100
        /*012a*/ 	.byte	0x08
	.zero		1


	//   ....[10]....
        /*012c*/ 	.word	0x00000320
        /*0130*/ 	.word	0x000000ff
        /*0134*/ 	.word	0x00000028
        /*0138*/ 	.short	0x0100
        /*013a*/ 	.byte	0x08
	.zero		1


	//   ....[11]....
        /*013c*/ 	.word	0x00000330
        /*0140*/ 	.word	0x000000ff
        /*0144*/ 	.word	0x00000078
        /*0148*/ 	.short	0x0100
        /*014a*/ 	.byte	0x08
	.zero		1


	//   ....[12]....
        /*014c*/ 	.word	0x00000340
        /*0150*/ 	.word	0x000000ff
        /*0154*/ 	.word	0x00000030
        /*0158*/ 	.short	0x0100
        /*015a*/ 	.byte	0x08
	.zero		1


	//   ....[13]....
        /*015c*/ 	.word	0x00000350
        /*0160*/ 	.word	0x000000ff
        /*0164*/ 	.word	0x00000080
        /*0168*/ 	.short	0x0100
        /*016a*/ 	.byte	0x08
	.zero		1


	//   ....[14]....
        /*016c*/ 	.word	0x00000360
        /*0170*/ 	.word	0x000000ff
        /*0174*/ 	.word	0x00000038
        /*0178*/ 	.short	0x0100
        /*017a*/ 	.byte	0x08
	.zero		1


	//   ....[15]....
        /*017c*/ 	.word	0x00000370
        /*0180*/ 	.word	0x000000ff
        /*0184*/ 	.word	0x00000088
        /*0188*/ 	.short	0x0100
        /*018a*/ 	.byte	0x08
	.zero		1


	//   ....[16]....
        /*018c*/ 	.word	0x00000380
        /*0190*/ 	.word	0x000000ff
        /*0194*/ 	.word	0x00000040
        /*0198*/ 	.short	0x0100
        /*019a*/ 	.byte	0x08
	.zero		1


	//   ....[17]....
        /*019c*/ 	.word	0x00000390
        /*01a0*/ 	.word	0x000000ff
        /*01a4*/ 	.word	0x00000090
        /*01a8*/ 	.short	0x0100
        /*01aa*/ 	.byte	0x08
	.zero		1


	//   ....[18]....
        /*01ac*/ 	.word	0x000003a0
        /*01b0*/ 	.word	0x000000ff
        /*01b4*/ 	.word	0x00000048
        /*01b8*/ 	.short	0x0100
        /*01ba*/ 	.byte	0x08
	.zero		1


	//   ....[19]....
        /*01bc*/ 	.word	0x000003b0
        /*01c0*/ 	.word	0x000000ff
        /*01c4*/ 	.word	0x00000098
        /*01c8*/ 	.short	0x0100
        /*01ca*/ 	.byte	0x08
	.zero		1


	//   ....[20]....
        /*01cc*/ 	.word	0x000006d0
        /*01d0*/ 	.word	0x000000ff
        /*01d4*/ 	.word	0x000000d0
        /*01d8*/ 	.short	0x0100
        /*01da*/ 	.byte	0x08
	.zero		1


	//   ....[21]....
        /*01dc*/ 	.word	0x00000740
        /*01e0*/ 	.word	0x000000ff
        /*01e4*/ 	.word	0x000000d8
        /*01e8*/ 	.short	0x0100
        /*01ea*/ 	.byte	0x08
	.zero		1


	//   ....[22]....
        /*01ec*/ 	.word	0x00000760
        /*01f0*/ 	.word	0x000000ff
        /*01f4*/ 	.word	0x000000b0
        /*01f8*/ 	.short	0x0100
        /*01fa*/ 	.byte	0x09
	.zero		1


	//   ....[23]....
        /*01fc*/ 	.word	0x00000770
        /*0200*/ 	.word	0x000000ff
        /*0204*/ 	.word	0x000000b8
        /*0208*/ 	.short	0x0100
        /*020a*/ 	.byte	0x09
	.zero		1


	//   ....[24]....
        /*020c*/ 	.word	0x00000780
        /*0210*/ 	.word	0x000000ff
        /*0214*/ 	.word	0x000000c0
        /*0218*/ 	.short	0x0100
        /*021a*/ 	.byte	0x09
	.zero		1


	//   ....[25]....
        /*021c*/ 	.word	0x00000790
        /*0220*/ 	.word	0x000000ff
        /*0224*/ 	.word	0x000000c8
        /*0228*/ 	.short	0x0100
        /*022a*/ 	.byte	0x09
	.zero		1


	//   ....[26]....
        /*022c*/ 	.word	0x000015d0
        /*0230*/ 	.word	0x000000ff
        /*0234*/ 	.word	0xfffffff8
        /*0238*/ 	.short	0x010a
        /*023a*/ 	.byte	0x0d
	.zero		1


	//   ....[27]....
        /*023c*/ 	.word	0x00001cd0
        /*0240*/ 	.word	0x000000ff
        /*0244*/ 	.word	0x00000000
        /*0248*/ 	.short	0x010a
        /*024a*/ 	.byte	0x08
	.zero		1


	//   ....[28]....
        /*024c*/ 	.word	0x00001d10
        /*0250*/ 	.word	0x000000ff
        /*0254*/ 	.word	0x00000000
        /*0258*/ 	.short	0x010a
        /*025a*/ 	.byte	0x08
	.zero		1


	//   ....[29]....
        /*025c*/ 	.word	0x000023c0
        /*0260*/ 	.word	0x000000ff
        /*0264*/ 	.word	0x00000000
        /*0268*/ 	.short	0x0101
        /*026a*/ 	.byte	0x07
	.zero		1


	//   ....[30]....
        /*026c*/ 	.word	0x00002930
        /*0270*/ 	.word	0x00000061
        /*0274*/ 	.word	0x00000000
        /*0278*/ 	.short	0x0101
        /*027a*/ 	.byte	0x15
	.zero		1


	//   ....[31]....
        /*027c*/ 	.word	0x00002990
        /*0280*/ 	.word	0x000000ff
        /*0284*/ 	.word	0x00000008
        /*0288*/ 	.short	0x010a
        /*028a*/ 	.byte	0x0d
	.zero		1


	//   ....[32]....
        /*028c*/ 	.word	0x000075d0
        /*0290*/ 	.word	0x00000004
        /*0294*/ 	.word	0x00000000
        /*0298*/ 	.short	0x0101
        /*029a*/ 	.byte	0x15
	.zero		1


	//   ....[33]....
        /*029c*/ 	.word	0x00007ec0
        /*02a0*/ 	.word	0x00000012
        /*02a4*/ 	.word	0x00000050
        /*02a8*/ 	.short	0x010a
        /*02aa*/ 	.byte	0x3f
	.zero		1


	//   ....[34]....
        /*02ac*/ 	.word	0x00008300
        /*02b0*/ 	.word	0x0000000a
        /*02b4*/ 	.word	0x000000d8
        /*02b8*/ 	.short	0x0101
        /*02ba*/ 	.byte	0x3f
	.zero		1


	//   ....[35]....
        /*02bc*/ 	.word	0x00008a60
        /*02c0*/ 	.word	0x00000005
        /*02c4*/ 	.word	0x00000000
        /*02c8*/ 	.short	0x010a
        /*02ca*/ 	.byte	0x3f
	.zero		1


	//   ....[36]....
        /*02cc*/ 	.word	0x00008ae0
        /*02d0*/ 	.word	0x00000007
        /*02d4*/ 	.word	0x00000000
        /*02d8*/ 	.short	0x010a
        /*02da*/ 	.byte	0x3f
	.zero		1


	//   ....[37]....
        /*02dc*/ 	.word	0x00008b70
        /*02e0*/ 	.word	0x00000006
        /*02e4*/ 	.word	0x00000000
        /*02e8*/ 	.short	0x010a
        /*02ea*/ 	.byte	0x3f
	.zero		1


	//   ....[38]....
        /*02ec*/ 	.word	0x00008c00
        /*02f0*/ 	.word	0x00000009
        /*02f4*/ 	.word	0x00000000
        /*02f8*/ 	.short	0x010a
        /*02fa*/ 	.byte	0x3f
	.zero		1


	//   ....[39]....
        /*02fc*/ 	.word	0x00008c90
        /*0300*/ 	.word	0x00000006
        /*0304*/ 	.word	0x00000000
        /*0308*/ 	.short	0x010a
        /*030a*/ 	.byte	0x3f
	.zero		1


	//   ....[40]....
        /*030c*/ 	.word	0x00008d20
        /*0310*/ 	.word	0x00000009
        /*0314*/ 	.word	0x00000000
        /*0318*/ 	.short	0x010a
        /*031a*/ 	.byte	0x3f
	.zero		1


	//   ....[41]....
        /*031c*/ 	.word	0x00008db0
        /*0320*/ 	.word	0x00000006
        /*0324*/ 	.word	0x00000000
        /*0328*/ 	.short	0x010a
        /*032a*/ 	.byte	0x3f
	.zero		1


	//   ....[42]....
        /*032c*/ 	.word	0x00008e40
        /*0330*/ 	.word	0x00000009
        /*0334*/ 	.word	0x00000000
        /*0338*/ 	.short	0x010a
        /*033a*/ 	.byte	0x3f
	.zero		1


	//   ....[43]....
        /*033c*/ 	.word	0x00008ed0
        /*0340*/ 	.word	0x00000006
        /*0344*/ 	.word	0x00000000
        /*0348*/ 	.short	0x010a
        /*034a*/ 	.byte	0x3f
	.zero		1


	//   ....[44]....
        /*034c*/ 	.word	0x00008f60
        /*0350*/ 	.word	0x00000003
        /*0354*/ 	.word	0x00000000
        /*0358*/ 	.short	0x010a
        /*035a*/ 	.byte	0x3f
	.zero		1


	//   ....[45]....
        /*035c*/ 	.word	0x00008fd0
        /*0360*/ 	.word	0x00000017
        /*0364*/ 	.word	0xfffffff8
        /*0368*/ 	.short	0x010a
        /*036a*/ 	.byte	0x3f
	.zero		1


	//   ....[46]....
        /*036c*/ 	.word	0x00009030
        /*0370*/ 	.word	0x000000cc
        /*0374*/ 	.word	0x00000000
        /*0378*/ 	.short	0x010a
        /*037a*/ 	.byte	0x3f
	.zero		1


	//   ....[47]....
        /*037c*/ 	.word	0x00009090
        /*0380*/ 	.word	0x00000018
        /*0384*/ 	.word	0x00000008
        /*0388*/ 	.short	0x010a
        /*038a*/ 	.byte	0x3f
	.zero		1


	//   ....[48]....
        /*038c*/ 	.word	0x00009160
        /*0390*/ 	.word	0x00000012
        /*0394*/ 	.word	0x00000050
        /*0398*/ 	.short	0x010a
        /*039a*/ 	.byte	0x3f
	.zero		1


	//   ....[49]....
        /*039c*/ 	.word	0x00009240
        /*03a0*/ 	.word	0x00000005
        /*03a4*/ 	.word	0x00000000
        /*03a8*/ 	.short	0x010a
        /*03aa*/ 	.byte	0x3f
	.zero		1


	//   ....[50]....
        /*03ac*/ 	.word	0x00009290
        /*03b0*/ 	.word	0x00000007
        /*03b4*/ 	.word	0x00000000
        /*03b8*/ 	.short	0x010a
        /*03ba*/ 	.byte	0x3f
	.zero		1


	//   ....[51]....
        /*03bc*/ 	.word	0x000092e0
        /*03c0*/ 	.word	0x00000006
        /*03c4*/ 	.word	0x00000000
        /*03c8*/ 	.short	0x010a
        /*03ca*/ 	.byte	0x3f
	.zero		1


	//   ....[52]....
        /*03cc*/ 	.word	0x00009330
        /*03d0*/ 	.word	0x00000009
        /*03d4*/ 	.word	0x00000000
        /*03d8*/ 	.short	0x010a
        /*03da*/ 	.byte	0x3f
	.zero		1


	//   ....[53]....
        /*03dc*/ 	.word	0x00009380
        /*03e0*/ 	.word	0x00000006
        /*03e4*/ 	.word	0x00000000
        /*03e8*/ 	.short	0x010a
        /*03ea*/ 	.byte	0x3f
	.zero		1


	//   ....[54]....
        /*03ec*/ 	.word	0x000093d0
        /*03f0*/ 	.word	0x00000009
        /*03f4*/ 	.word	0x00000000
        /*03f8*/ 	.short	0x010a
        /*03fa*/ 	.byte	0x3f
	.zero		1


	//   ....[55]....
        /*03fc*/ 	.word	0x00009420
        /*0400*/ 	.word	0x00000006
        /*0404*/ 	.word	0x00000000
        /*0408*/ 	.short	0x010a
        /*040a*/ 	.byte	0x3f
	.zero		1


	//   ....[56]....
        /*040c*/ 	.word	0x00009470
        /*0410*/ 	.word	0x00000009
        /*0414*/ 	.word	0x00000000
        /*0418*/ 	.short	0x010a
        /*041a*/ 	.byte	0x3f
	.zero		1


	//   ....[57]....
        /*041c*/ 	.word	0x000094c0
        /*0420*/ 	.word	0x00000006
        /*0424*/ 	.word	0x00000000
        /*0428*/ 	.short	0x010a
        /*042a*/ 	.byte	0x3f
	.zero		1


	//----- nvinfo : EIATTR_NUM_MBARRIERS
	.align		4
.L_28:
        /*042c*/ 	.byte	0x03, 0x38
        /*042e*/ 	.short	0x001a


	//----- nvinfo : EIATTR_EXIT_INSTR_OFFSETS
	.align		4
        /*0430*/ 	.byte	0x04, 0x1c
        /*0432*/ 	.short	(.L_30 - .L_29)


	//   ....[0]....
.L_29:
        /*0434*/ 	.word	0x00001270


	//   ....[1]....
        /*0438*/ 	.word	0x000012d0


	//   ....[2]....
        /*043c*/ 	.word	0x00007be0


	//   ....[3]....
        /*0440*/ 	.word	0x00007c10


	//   ....[4]....
        /*0444*/ 	.word	0x00008fb0


	//----- nvinfo : EIATTR_MAX_THREADS
	.align		4
.L_30:
        /*0448*/ 	.byte	0x04, 0x05
        /*044a*/ 	.short	(.L_32 - .L_31)
.L_31:
        /*044c*/ 	.word	0x00000180
        /*0450*/ 	.word	0x00000001
        /*0454*/ 	.word	0x00000001


	//----- nvinfo : EIATTR_CRS_STACK_SIZE
	.align		4
.L_32:
        /*0458*/ 	.byte	0x04, 0x1e
        /*045a*/ 	.short	(.L_34 - .L_33)
.L_33:
        /*045c*/ 	.word	0x00000000


	//----- nvinfo : EIATTR_CBANK_PARAM_SIZE
	.align		4
.L_34:
        /*0460*/ 	.byte	0x03, 0x19
        /*0462*/ 	.short	0x0570


	//----- nvinfo : EIATTR_PARAM_CBANK
	.align		4
        /*0464*/ 	.byte	0x04, 0x0a
        /*0466*/ 	.short	(.L_36 - .L_35)
	.align		4
.L_35:
        /*0468*/ 	.word	index@(.nv.constant0._ZN7cutlass13device_kernelINS_4gemm6kernel13GemmUniversalIN4cute5tupleIJiiiiEEENS1_10collective13CollectiveMmaINS1_43MainloopSm90TmaGmmaWarpSpecializedSparseFP8ILi10ENS5_IJNS4_1CILi1EEESB_SB_EEENS1_32KernelTmaWarpSpecializedPingpongEEENS5_IJNSA_ILi64EEENSA_ILi128EEESG_EEENS_12float_e4m3_tENS5_IJNS4_6LayoutINS5_IJiNS5_IJNSA_ILi2EEEiEEEiEEENS5_IJlNS5_IJSB_SK_EEElEEEEENSJ_INS5_IJNS5_IJSF_iEEENS5_IJSG_iEEEiEEENS5_IJNS5_IJSG_NSA_ILi8192EEEEEENS5_IJSB_lEEElEEEEEEEESI_NS5_IJlSB_lEEENS4_8TiledMMAINS4_8MMA_AtomIJNS4_4SM904GMMA6SPARSE32GMMA_64x128x64_F32E4M3E4M3_SS_TNILNS13_7ScaleInE1ELS16_1ELNS13_9SparseSelE0EEEEEENSJ_ISC_NS5_IJNSA_ILi0EEES1A_S1A_EEEEENS5_IJNS4_10UnderscoreES1D_S1D_EEEEENS4_13SM90_TMA_LOADENS4_14ComposedLayoutINS4_7SwizzleILi2ELi4ELi3EEENS4_25smem_sparse_ptr_flag_bitsILi2ELi8EEENSJ_INS5_IJNS5_IJSB_NSA_ILi8EEEEEENS5_IJSK_SF_EEEEEENS5_IJNS5_IJS1A_SG_EEESN_EEEEEEEvNS4_8identityES1G_NS1H_INS1I_ILi3ELi4ELi3EEENS4_18smem_ptr_flag_bitsILi8EEENSJ_INS5_IJS1M_SG_EEENS5_IJSG_SB_EEEEEEEvS1U_EENS_8epilogue10collective6detail29Sm90TmaWarpSpecializedAdapterINS24_15DefaultEpilogueIfNS5_IJSB_llEEES28_NS23_6thread17LinearCombinationIfLi1EffLNS29_9ScaleType4KindE0ELNS_15FloatRoundStyleE2EfEENS1_15EpilogueDefaultEEEEEvvEEEEvNT_6ParamsE)
        /*046c*/ 	.short	0x0210
        /*046e*/ 	.short	0x0570


	//----- nvinfo : EIATTR_SW_WAR
	.align		4
.L_36:
        /*0470*/ 	.byte	0x04, 0x36
        /*0472*/ 	.short	(.L_38 - .L_37)
.L_37:
        /*0474*/ 	.word	0x00000008
.L_38:


//--------------------- .nv.callgraph             --------------------------
	.section	.nv.callgraph,"",@"SHT_CUDA_CALLGRAPH"
	.align	4
	.sectionentsize	8
	.align		4
        /*0000*/ 	.word	0x00000000
	.align		4
        /*0004*/ 	.word	0xffffffff
	.align		4
        /*0008*/ 	.word	0x00000000
	.align		4
        /*000c*/ 	.word	0xfffffffe
	.align		4
        /*0010*/ 	.word	0x00000000
	.align		4
        /*0014*/ 	.word	0xfffffffd
	.align		4
        /*0018*/ 	.word	0x00000000
	.align		4
        /*001c*/ 	.word	0xfffffffc


//--------------------- .nv.constant4             --------------------------
	.section	.nv.constant4,"a",@progbits
	.align	8
	.align		8
.nv.constant4:
        /*0000*/ 	.dword	_ZN39_INTERNAL_00ad776f_4_k_cu_171b5455_34514cuda3std3__45__cpo5beginE
	.align		8
        /*0008*/ 	.dword	_ZN39_INTERNAL_00ad776f_4_k_cu_171b5455_34514cuda3std3__45__cpo3endE
	.align		8
        /*0010*/ 	.dword	_ZN39_INTERNAL_00ad776f_4_k_cu_171b5455_34514cuda3std3__45__cpo6cbeginE
	.align		8
        /*0018*/ 	.dword	_ZN39_INTERNAL_00ad776f_4_k_cu_171b5455_34514cuda3std3__45__cpo4cendE
	.align		8
        /*0020*/ 	.dword	_ZN39_INTERNAL_00ad776f_4_k_cu_171b5455_34514cuda3std3__441_GLOBAL__N__00ad776f_4_k_cu_171b5455_34516ignoreE
	.align		8
        /*0028*/ 	.dword	_ZN39_INTERNAL_00ad776f_4_k_cu_171b5455_34514cuda3std3__419piecewise_constructE
	.align		8
        /*0030*/ 	.dword	_ZN39_INTERNAL_00ad776f_4_k_cu_171b5455_34514cuda3std3__48in_placeE
	.align		8
        /*0038*/ 	.dword	_ZN39_INTERNAL_00ad776f_4_k_cu_171b5455_34514cuda3std6ranges3__45__cpo4swapE
	.align		8
        /*0040*/ 	.dword	_ZN39_INTERNAL_00ad776f_4_k_cu_171b5455_34514cuda3std6ranges3__45__cpo9iter_moveE
	.align		8
        /*0048*/ 	.dword	_ZN39_INTERNAL_00ad776f_4_k_cu_171b5455_34514cute7productE
	.align		8
        /*0050*/ 	.dword	_ZN39_INTERNAL_00ad776f_4_k_cu_171b5455_34514cute1_E


//--------------------- .text._ZN7cutlass13device_kernelINS_4gemm6kernel13GemmUniversalIN4cute5tupleIJiiiiEEENS1_10collective13CollectiveMmaINS1_43MainloopSm90TmaGmmaWarpSpecializedSparseFP8ILi10ENS5_IJNS4_1CILi1EEESB_SB_EEENS1_32KernelTmaWarpSpecializedPingpongEEENS5_IJNSA_ILi64EEENSA_ILi128EEESG_EEENS_12float_e4m3_tENS5_IJNS4_6LayoutINS5_IJiNS5_IJNSA_ILi2EEEiEEEiEEENS5_IJlNS5_IJSB_SK_EEElEEEEENSJ_INS5_IJNS5_IJSF_iEEENS5_IJSG_iEEEiEEENS5_IJNS5_IJSG_NSA_ILi8192EEEEEENS5_IJSB_lEEElEEEEEEEESI_NS5_IJlSB_lEEENS4_8TiledMMAINS4_8MMA_AtomIJNS4_4SM904GMMA6SPARSE32GMMA_64x128x64_F32E4M3E4M3_SS_TNILNS13_7ScaleInE1ELS16_1ELNS13_9SparseSelE0EEEEEENSJ_ISC_NS5_IJNSA_ILi0EEES1A_S1A_EEEEENS5_IJNS4_10UnderscoreES1D_S1D_EEEEENS4_13SM90_TMA_LOADENS4_14ComposedLayoutINS4_7SwizzleILi2ELi4ELi3EEENS4_25smem_sparse_ptr_flag_bitsILi2ELi8EEENSJ_INS5_IJNS5_IJSB_NSA_ILi8EEEEEENS5_IJSK_SF_EEEEEENS5_IJNS5_IJS1A_SG_EEESN_EEEEEEEvNS4_8identityES1G_NS1H_INS1I_ILi3ELi4ELi3EEENS4_18smem_ptr_flag_bitsILi8EEENSJ_INS5_IJS1M_SG_EEENS5_IJSG_SB_EEEEEEEvS1U_EENS_8epilogue10collective6detail29Sm90TmaWarpSpecializedAdapterINS24_15DefaultEpilogueIfNS5_IJSB_llEEES28_NS23_6thread17LinearCombinationIfLi1EffLNS29_9ScaleType4KindE0ELNS_15FloatRoundStyleE2EfEENS1_15EpilogueDefaultEEEEEvvEEEEvNT_6ParamsE --------------------------
	.section	.text._ZN7cutlass13device_kernelINS_4gemm6kernel13GemmUniversalIN4cute5tupleIJiiiiEEENS1_10collective13CollectiveMmaINS1_43MainloopSm90TmaGmmaWarpSpecializedSparseFP8ILi10ENS5_IJNS4_1CILi1EEESB_SB_EEENS1_32KernelTmaWarpSpecializedPingpongEEENS5_IJNSA_ILi64EEENSA_ILi128EEESG_EEENS_12float_e4m3_tENS5_IJNS4_6LayoutINS5_IJiNS5_IJNSA_ILi2EEEiEEEiEEENS5_IJlNS5_IJSB_SK_EEElEEEEENSJ_INS5_IJNS5_IJSF_iEEENS5_IJSG_iEEEiEEENS5_IJNS5_IJSG_NSA_ILi8192EEEEEENS5_IJSB_lEEElEEEEEEEESI_NS5_IJlSB_lEEENS4_8TiledMMAINS4_8MMA_AtomIJNS4_4SM904GMMA6SPARSE32GMMA_64x128x64_F32E4M3E4M3_SS_TNILNS13_7ScaleInE1ELS16_1ELNS13_9SparseSelE0EEEEEENSJ_ISC_NS5_IJNSA_ILi0EEES1A_S1A_EEEEENS5_IJNS4_10UnderscoreES1D_S1D_EEEEENS4_13SM90_TMA_LOADENS4_14ComposedLayoutINS4_7SwizzleILi2ELi4ELi3EEENS4_25smem_sparse_ptr_flag_bitsILi2ELi8EEENSJ_INS5_IJNS5_IJSB_NSA_ILi8EEEEEENS5_IJSK_SF_EEEEEENS5_IJNS5_IJS1A_SG_EEESN_EEEEEEEvNS4_8identityES1G_NS1H_INS1I_ILi3ELi4ELi3EEENS4_18smem_ptr_flag_bitsILi8EEENSJ_INS5_IJS1M_SG_EEENS5_IJSG_SB_EEEEEEEvS1U_EENS_8epilogue10collective6detail29Sm90TmaWarpSpecializedAdapterINS24_15DefaultEpilogueIfNS5_IJSB_llEEES28_NS23_6thread17LinearCombinationIfLi1EffLNS29_9ScaleType4KindE0ELNS_15FloatRoundStyleE2EfEENS1_15EpilogueDefaultEEEEEvvEEEEvNT_6ParamsE,"ax",@progbits
	.align	128
.text._ZN7cutlass13device_kernelINS_4gemm6kernel13GemmUniversalIN4cute5tupleIJiiiiEEENS1_10collective13CollectiveMmaINS1_43MainloopSm90TmaGmmaWarpSpecializedSparseFP8ILi10ENS5_IJNS4_1CILi1EEESB_SB_EEENS1_32KernelTmaWarpSpecializedPingpongEEENS5_IJNSA_ILi64EEENSA_ILi128EEESG_EEENS_12float_e4m3_tENS5_IJNS4_6LayoutINS5_IJiNS5_IJNSA_ILi2EEEiEEEiEEENS5_IJlNS5_IJSB_SK_EEElEEEEENSJ_INS5_IJNS5_IJSF_iEEENS5_IJSG_iEEEiEEENS5_IJNS5_IJSG_NSA_ILi8192EEEEEENS5_IJSB_lEEElEEEEEEEESI_NS5_IJlSB_lEEENS4_8TiledMMAINS4_8MMA_AtomIJNS4_4SM904GMMA6SPARSE32GMMA_64x128x64_F32E4M3E4M3_SS_TNILNS13_7ScaleInE1ELS16_1ELNS13_9SparseSelE0EEEEEENSJ_ISC_NS5_IJNSA_ILi0EEES1A_S1A_EEEEENS5_IJNS4_10UnderscoreES1D_S1D_EEEEENS4_13SM90_TMA_LOADENS4_14ComposedLayoutINS4_7SwizzleILi2ELi4ELi3EEENS4_25smem_sparse_ptr_flag_bitsILi2ELi8EEENSJ_INS5_IJNS5_IJSB_NSA_ILi8EEEEEENS5_IJSK_SF_EEEEEENS5_IJNS5_IJS1A_SG_EEESN_EEEEEEEvNS4_8identityES1G_NS1H_INS1I_ILi3ELi4ELi3EEENS4_18smem_ptr_flag_bitsILi8EEENSJ_INS5_IJS1M_SG_EEENS5_IJSG_SB_EEEEEEEvS1U_EENS_8epilogue10collective6detail29Sm90TmaWarpSpecializedAdapterINS24_15DefaultEpilogueIfNS5_IJSB_llEEES28_NS23_6thread17LinearCombinationIfLi1EffLNS29_9ScaleType4KindE0ELNS_15FloatRoundStyleE2EfEENS1_15EpilogueDefaultEEEEEvvEEEEvNT_6ParamsE:
        .type           _ZN7cutlass13device_kernelINS_4gemm6kernel13GemmUniversalIN4cute5tupleIJiiiiEEENS1_10collective13CollectiveMmaINS1_43MainloopSm90TmaGmmaWarpSpecializedSparseFP8ILi10ENS5_IJNS4_1CILi1EEESB_SB_EEENS1_32KernelTmaWarpSpecializedPingpongEEENS5_IJNSA_ILi64EEENSA_ILi128EEESG_EEENS_12float_e4m3_tENS5_IJNS4_6LayoutINS5_IJiNS5_IJNSA_ILi2EEEiEEEiEEENS5_IJlNS5_IJSB_SK_EEElEEEEENSJ_INS5_IJNS5_IJSF_iEEENS5_IJSG_iEEEiEEENS5_IJNS5_IJSG_NSA_ILi8192EEEEEENS5_IJSB_lEEElEEEEEEEESI_NS5_IJlSB_lEEENS4_8TiledMMAINS4_8MMA_AtomIJNS4_4SM904GMMA6SPARSE32GMMA_64x128x64_F32E4M3E4M3_SS_TNILNS13_7ScaleInE1ELS16_1ELNS13_9SparseSelE0EEEEEENSJ_ISC_NS5_IJNSA_ILi0EEES1A_S1A_EEEEENS5_IJNS4_10UnderscoreES1D_S1D_EEEEENS4_13SM90_TMA_LOADENS4_14ComposedLayoutINS4_7SwizzleILi2ELi4ELi3EEENS4_25smem_sparse_ptr_flag_bitsILi2ELi8EEENSJ_INS5_IJNS5_IJSB_NSA_ILi8EEEEEENS5_IJSK_SF_EEEEEENS5_IJNS5_IJS1A_SG_EEESN_EEEEEEEvNS4_8identityES1G_NS1H_INS1I_ILi3ELi4ELi3EEENS4_18smem_ptr_flag_bitsILi8EEENSJ_INS5_IJS1M_SG_EEENS5_IJSG_SB_EEEEEEEvS1U_EENS_8epilogue10collective6detail29Sm90TmaWarpSpecializedAdapterINS24_15DefaultEpilogueIfNS5_IJSB_llEEES28_NS23_6thread17LinearCombinationIfLi1EffLNS29_9ScaleType4KindE0ELNS_15FloatRoundStyleE2EfEENS1_15EpilogueDefaultEEEEEvvEEEEvNT_6ParamsE,@function
        .size           _ZN7cutlass13device_kernelINS_4gemm6kernel13GemmUniversalIN4cute5tupleIJiiiiEEENS1_10collective13CollectiveMmaINS1_43MainloopSm90TmaGmmaWarpSpecializedSparseFP8ILi10ENS5_IJNS4_1CILi1EEESB_SB_EEENS1_32KernelTmaWarpSpecializedPingpongEEENS5_IJNSA_ILi64EEENSA_ILi128EEESG_EEENS_12float_e4m3_tENS5_IJNS4_6LayoutINS5_IJiNS5_IJNSA_ILi2EEEiEEEiEEENS5_IJlNS5_IJSB_SK_EEElEEEEENSJ_INS5_IJNS5_IJSF_iEEENS5_IJSG_iEEEiEEENS5_IJNS5_IJSG_NSA_ILi8192EEEEEENS5_IJSB_lEEElEEEEEEEESI_NS5_IJlSB_lEEENS4_8TiledMMAINS4_8MMA_AtomIJNS4_4SM904GMMA6SPARSE32GMMA_64x128x64_F32E4M3E4M3_SS_TNILNS13_7ScaleInE1ELS16_1ELNS13_9SparseSelE0EEEEEENSJ_ISC_NS5_IJNSA_ILi0EEES1A_S1A_EEEEENS5_IJNS4_10UnderscoreES1D_S1D_EEEEENS4_13SM90_TMA_LOADENS4_14ComposedLayoutINS4_7SwizzleILi2ELi4ELi3EEENS4_25smem_sparse_ptr_flag_bitsILi2ELi8EEENSJ_INS5_IJNS5_IJSB_NSA_ILi8EEEEEENS5_IJSK_SF_EEEEEENS5_IJNS5_IJS1A_SG_EEESN_EEEEEEEvNS4_8identityES1G_NS1H_INS1I_ILi3ELi4ELi3EEENS4_18smem_ptr_flag_bitsILi8EEENSJ_INS5_IJS1M_SG_EEENS5_IJSG_SB_EEEEEEEvS1U_EENS_8epilogue10collective6detail29Sm90TmaWarpSpecializedAdapterINS24_15DefaultEpilogueIfNS5_IJSB_llEEES28_NS23_6thread17LinearCombinationIfLi1EffLNS29_9ScaleType4KindE0ELNS_15FloatRoundStyleE2EfEENS1_15EpilogueDefaultEEEEEvvEEEEvNT_6ParamsE,(.L_x_203 - _ZN7cutlass13device_kernelINS_4gemm6kernel13GemmUniversalIN4cute5tupleIJiiiiEEENS1_10collective13CollectiveMmaINS1_43MainloopSm90TmaGmmaWarpSpecializedSparseFP8ILi10ENS5_IJNS4_1CILi1EEESB_SB_EEENS1_32KernelTmaWarpSpecializedPingpongEEENS5_IJNSA_ILi64EEENSA_ILi128EEESG_EEENS_12float_e4m3_tENS5_IJNS4_6LayoutINS5_IJiNS5_IJNSA_ILi2EEEiEEEiEEENS5_IJlNS5_IJSB_SK_EEElEEEEENSJ_INS5_IJNS5_IJSF_iEEENS5_IJSG_iEEEiEEENS5_IJNS5_IJSG_NSA_ILi8192EEEEEENS5_IJSB_lEEElEEEEEEEESI_NS5_IJlSB_lEEENS4_8TiledMMAINS4_8MMA_AtomIJNS4_4SM904GMMA6SPARSE32GMMA_64x128x64_F32E4M3E4M3_SS_TNILNS13_7ScaleInE1ELS16_1ELNS13_9SparseSelE0EEEEEENSJ_ISC_NS5_IJNSA_ILi0EEES1A_S1A_EEEEENS5_IJNS4_10UnderscoreES1D_S1D_EEEEENS4_13SM90_TMA_LOADENS4_14ComposedLayoutINS4_7SwizzleILi2ELi4ELi3EEENS4_25smem_sparse_ptr_flag_bitsILi2ELi8EEENSJ_INS5_IJNS5_IJSB_NSA_ILi8EEEEEENS5_IJSK_SF_EEEEEENS5_IJNS5_IJS1A_SG_EEESN_EEEEEEEvNS4_8identityES1G_NS1H_INS1I_ILi3ELi4ELi3EEENS4_18smem_ptr_flag_bitsILi8EEENSJ_INS5_IJS1M_SG_EEENS5_IJSG_SB_EEEEEEEvS1U_EENS_8epilogue10collective6detail29Sm90TmaWarpSpecializedAdapterINS24_15DefaultEpilogueIfNS5_IJSB_llEEES28_NS23_6thread17LinearCombinationIfLi1EffLNS29_9ScaleType4KindE0ELNS_15FloatRoundStyleE2EfEENS1_15EpilogueDefaultEEEEEvvEEEEvNT_6ParamsE)
        .other          _ZN7cutlass13device_kernelINS_4gemm6kernel13GemmUniversalIN4cute5tupleIJiiiiEEENS1_10collective13CollectiveMmaINS1_43MainloopSm90TmaGmmaWarpSpecializedSparseFP8ILi10ENS5_IJNS4_1CILi1EEESB_SB_EEENS1_32KernelTmaWarpSpecializedPingpongEEENS5_IJNSA_ILi64EEENSA_ILi128EEESG_EEENS_12float_e4m3_tENS5_IJNS4_6LayoutINS5_IJiNS5_IJNSA_ILi2EEEiEEEiEEENS5_IJlNS5_IJSB_SK_EEElEEEEENSJ_INS5_IJNS5_IJSF_iEEENS5_IJSG_iEEEiEEENS5_IJNS5_IJSG_NSA_ILi8192EEEEEENS5_IJSB_lEEElEEEEEEEESI_NS5_IJlSB_lEEENS4_8TiledMMAINS4_8MMA_AtomIJNS4_4SM904GMMA6SPARSE32GMMA_64x128x64_F32E4M3E4M3_SS_TNILNS13_7ScaleInE1ELS16_1ELNS13_9SparseSelE0EEEEEENSJ_ISC_NS5_IJNSA_ILi0EEES1A_S1A_EEEEENS5_IJNS4_10UnderscoreES1D_S1D_EEEEENS4_13SM90_TMA_LOADENS4_14ComposedLayoutINS4_7SwizzleILi2ELi4ELi3EEENS4_25smem_sparse_ptr_flag_bitsILi2ELi8EEENSJ_INS5_IJNS5_IJSB_NSA_ILi8EEEEEENS5_IJSK_SF_EEEEEENS5_IJNS5_IJS1A_SG_EEESN_EEEEEEEvNS4_8identityES1G_NS1H_INS1I_ILi3ELi4ELi3EEENS4_18smem_ptr_flag_bitsILi8EEENSJ_INS5_IJS1M_SG_EEENS5_IJSG_SB_EEEEEEEvS1U_EENS_8epilogue10collective6detail29Sm90TmaWarpSpecializedAdapterINS24_15DefaultEpilogueIfNS5_IJSB_llEEES28_NS23_6thread17LinearCombinationIfLi1EffLNS29_9ScaleType4KindE0ELNS_15FloatRoundStyleE2EfEENS1_15EpilogueDefaultEEEEEvvEEEEvNT_6ParamsE,@"STO_CUDA_ENTRY STV_DEFAULT"
_ZN7cutlass13device_kernelINS_4gemm6kernel13GemmUniversalIN4cute5tupleIJiiiiEEENS1_10collective13CollectiveMmaINS1_43MainloopSm90TmaGmmaWarpSpecializedSparseFP8ILi10ENS5_IJNS4_1CILi1EEESB_SB_EEENS1_32KernelTmaWarpSpecializedPingpongEEENS5_IJNSA_ILi64EEENSA_ILi128EEESG_EEENS_12float_e4m3_tENS5_IJNS4_6LayoutINS5_IJiNS5_IJNSA_ILi2EEEiEEEiEEENS5_IJlNS5_IJSB_SK_EEElEEEEENSJ_INS5_IJNS5_IJSF_iEEENS5_IJSG_iEEEiEEENS5_IJNS5_IJSG_NSA_ILi8192EEEEEENS5_IJSB_lEEElEEEEEEEESI_NS5_IJlSB_lEEENS4_8TiledMMAINS4_8MMA_AtomIJNS4_4SM904GMMA6SPARSE32GMMA_64x128x64_F32E4M3E4M3_SS_TNILNS13_7ScaleInE1ELS16_1ELNS13_9SparseSelE0EEEEEENSJ_ISC_NS5_IJNSA_ILi0EEES1A_S1A_EEEEENS5_IJNS4_10UnderscoreES1D_S1D_EEEEENS4_13SM90_TMA_LOADENS4_14ComposedLayoutINS4_7SwizzleILi2ELi4ELi3EEENS4_25smem_sparse_ptr_flag_bitsILi2ELi8EEENSJ_INS5_IJNS5_IJSB_NSA_ILi8EEEEEENS5_IJSK_SF_EEEEEENS5_IJNS5_IJS1A_SG_EEESN_EEEEEEEvNS4_8identityES1G_NS1H_INS1I_ILi3ELi4ELi3EEENS4_18smem_ptr_flag_bitsILi8EEENSJ_INS5_IJS1M_SG_EEENS5_IJSG_SB_EEEEEEEvS1U_EENS_8epilogue10collective6detail29Sm90TmaWarpSpecializedAdapterINS24_15DefaultEpilogueIfNS5_IJSB_llEEES28_NS23_6thread17LinearCombinationIfLi1EffLNS29_9ScaleType4KindE0ELNS_15FloatRoundStyleE2EfEENS1_15EpilogueDefaultEEEEEvvEEEEvNT_6ParamsE:
[----:B------:R-:W-:Y:S01]  /*0000*/  LDC R1, c[0x0][0x28] ;  /* 0x00000a00ff017b82 */ /* 0x000fe20000000800 */
[----:B------:R-:W0:Y:S01]  /*0010*/  S2R R10, SR_TID.X ;  /* 0x00000000000a7919 */ /* 0x000e220000002100 */
[----:B------:R-:W-:Y:S01]  /*0020*/  ELECT P0, URZ, PT ;  /* 0x00000000003f782f */ /* 0x000fe20003800000 */
[----:B------:R-:W-:Y:S01]  /*0030*/  BSSY B0, `(.L_x_0) ;  /* 0x0000012000007945 */ /* 0x000fe20003800000 */
[--C-:B0-----:R-:W-:Y:S02]  /*0040*/  SHF.R.U32.HI R0, RZ, 0x5, R10.reuse ;  /* 0x00000005ff007819 */ /* 0x101fe4000001160a */
[----:B------:R-:W-:-:S03]  /*0050*/  SHF.R.U32.HI R4, RZ, 0x7, R10 ;  /* 0x00000007ff047819 */ /* 0x000fc6000001160a */
[----:B------:R-:W0:Y:S04]  /*0060*/  SHFL.IDX PT, R2, R0, RZ, 0x1f ;  /* 0x00001fff00027589 */ /* 0x000e2800000e0000 */
[----:B------:R1:W2:Y:S01]  /*0070*/  SHFL.IDX PT, R5, R4, RZ, 0x1f ;  /* 0x00001fff04057589 */ /* 0x0002a200000e0000 */
[----:B0-----:R-:W-:-:S13]  /*0080*/  ISETP.NE.OR P0, PT, R2, RZ, !P0 ;  /* 0x000000ff0200720c */ /* 0x001fda0004705670 */
[----:B-12---:R-:W-:Y:S05]  /*0090*/  @P0 BRA `(.L_x_1) ;  /* 0x00000000002c0947 */ /* 0x006fea0003800000 */
[----:B------:R-:W-:Y:S02]  /*00a0*/  ULDC.64 UR4, c[0x0][0x198] ;  /* 0x0000660000047ab9 */ /* 0x000fe40000000a00 */
[----:B------:R-:W-:Y:S02]  /*00b0*/  UIADD3 UR6, UP0, UR4, 0xf0, URZ ;  /* 0x000000f004067890 */ /* 0x000fe4000ff1e03f */
[----:B------:R-:W-:Y:S02]  /*00c0*/  UIADD3 UR8, UP1, UR4, 0x1f0, URZ ;  /* 0x000001f004087890 */ /* 0x000fe4000ff3e03f */
[----:B------:R-:W-:Y:S02]  /*00d0*/  UIADD3 UR4, UP2, UR4, 0x2f0, URZ ;  /* 0x000002f004047890 */ /* 0x000fe4000ff5e03f */
[----:B------:R-:W-:Y:S02]  /*00e0*/  UIADD3.X UR7, URZ, UR5, URZ, UP0, !UPT ;  /* 0x000000053f077290 */ /* 0x000fe400087fe43f */
[----:B------:R-:W-:-:S02]  /*00f0*/  UIADD3.X UR9, URZ, UR5, URZ, UP1, !UPT ;  /* 0x000000053f097290 */ /* 0x000fc40008ffe43f */
[----:B------:R-:W-:-:S05]  /*0100*/  UIADD3.X UR5, URZ, UR5, URZ, UP2, !UPT ;  /* 0x000000053f057290 */ /* 0x000fca00097fe43f */
[----:B------:R0:W-:Y:S02]  /*0110*/  UTMACCTL.PF [UR6] ;  /* 0x00000000060079b9 */ /* 0x0001e40008040000 */
[----:B------:R0:W-:Y:S02]  /*0120*/  UTMACCTL.PF [UR8] ;  /* 0x00000000080079b9 */ /* 0x0001e40008040000 */
[----:B------:R0:W-:Y:S02]  /*0130*/  UTMACCTL.PF [UR4] ;  /* 0x00000000040079b9 */ /* 0x0001e40008040000 */
[----:B0-----:R-:W-:Y:S01]  /*0140*/  NOP ;  /* 0x0000000000007918 */ /* 0x001fe20000000000 */
.L_x_1:
[----:B------:R-:W-:Y:S05]  /*0150*/  BSYNC B0 ;  /* 0x0000000000007941 */ /* 0x000fea0003800000 */
.L_x_0:
[----:B------:R-:W0:Y:S02]  /*0160*/  SHFL.IDX PT, R3, R0, RZ, 0x1f ;  /* 0x00001fff00037589 */ /* 0x000e2400000e0000 */
[----:B0-----:R-:W-:-:S13]  /*0170*/  ISETP.NE.AND P0, PT, R3, RZ, PT ;  /* 0x000000ff0300720c */ /* 0x001fda0003f05270 */
[----:B------:R-:W-:Y:S05]  /*0180*/  @P0 BRA `(.L_x_2) ;  /* 0x0000000000940947 */ /* 0x000fea0003800000 */
[----:B------:R-:W-:Y:S01]  /*0190*/  ELECT P0, URZ, PT ;  /* 0x00000000003f782f */ /* 0x000fe20003800000 */
[----:B------:R-:W-:-:S12]  /*01a0*/  BSSY B0, `(.L_x_2) ;  /* 0x0000023000007945 */ /* 0x000fd80003800000 */
[----:B------:R-:W-:Y:S05]  /*01b0*/  @!P0 BRA `(.L_x_3) ;  /* 0x0000000000848947 */ /* 0x000fea0003800000 */
[----:B------:R-:W0:Y:S01]  /*01c0*/  S2UR UR8, SR_CgaCtaId ;  /* 0x00000000000879c3 */ /* 0x000e220000008800 */
[----:B------:R-:W-:Y:S01]  /*01d0*/  UMOV UR4, 0x400 ;  /* 0x0000040000047882 */ /* 0x000fe20000000000 */
[----:B------:R-:W-:Y:S01]  /*01e0*/  UMOV UR5, 0x1 ;  /* 0x0000000100057882 */ /* 0x000fe20000000000 */
[----:B------:R-:W-:Y:S02]  /*01f0*/  UMOV UR6, 0x80 ;  /* 0x0000008000067882 */ /* 0x000fe40000000000 */
[----:B------:R-:W-:-:S04]  /*0200*/  UIADD3 UR6, -UR6, 0x100000, URZ ;  /* 0x0010000006067890 */ /* 0x000fc8000fffe13f */
[----:B------:R-:W-:Y:S02]  /*0210*/  USHF.L.U32 UR7, UR6, 0xb, URZ ;  /* 0x0000000b06077899 */ /* 0x000fe4000800063f */
[----:B------:R-:W-:Y:S02]  /*0220*/  USHF.L.U32 UR6, UR6, 0x1, URZ ;  /* 0x0000000106067899 */ /* 0x000fe4000800063f */
[----:B0-----:R-:W-:Y:S02]  /*0230*/  ULEA UR8, UR8, UR4, 0x18 ;  /* 0x0000000408087291 */ /* 0x001fe4000f8ec03f */
[----:B------:R-:W-:-:S04]  /*0240*/  UIADD3 UR4, -UR5, 0x100000, URZ ;  /* 0x0010000005047890 */ /* 0x000fc8000fffe13f */
[----:B------:R-:W-:Y:S02]  /*0250*/  USHF.L.U32 UR5, UR4, 0xb, URZ ;  /* 0x0000000b04057899 */ /* 0x000fe4000800063f */
[----:B------:R-:W-:Y:S01]  /*0260*/  USHF.L.U32 UR4, UR4, 0x1, URZ ;  /* 0x0000000104047899 */ /* 0x000fe2000800063f */
[----:B------:R-:W0:Y:S11]  /*0270*/  FENCE.VIEW.ASYNC.S ;  /* 0x00000000000073c6 */ /* 0x000e360000000000 */
[----:B0-----:R0:W1:Y:S01]  /*0280*/  SYNCS.EXCH.64 URZ, [UR8], UR4 ;  /* 0x00000004083f75b2 */ /* 0x0010620008000100 */
[----:B------:R0:W2:Y:S01]  /*0290*/  SYNCS.EXCH.64 URZ, [UR8+0x50], UR6 ;  /* 0x00005006083f75b2 */ /* 0x0000a20008000100 */
[----:B------:R0:W3:Y:S01]  /*02a0*/  SYNCS.EXCH.64 URZ, [UR8+0x8], UR4 ;  /* 0x00000804083f75b2 */ /* 0x0000e20008000100 */
[----:B------:R0:W4:Y:S01]  /*02b0*/  SYNCS.EXCH.64 URZ, [UR8+0x58], UR6 ;  /* 0x00005806083f75b2 */ /* 0x0001220008000100 */
[----:B------:R0:W0:Y:S01]  /*02c0*/  SYNCS.EXCH.64 URZ, [UR8+0x10], UR4 ;  /* 0x00001004083f75b2 */ /* 0x0000220008000100 */
        /* <DEDUP_REMOVED lines=15> */
[----:B------:R-:W-:Y:S01]  /*03c0*/  NOP ;  /* 0x0000000000007918 */ /* 0x000fe20000000000 */
.L_x_3:
[----:B0-----:R-:W-:Y:S05]  /*03d0*/  BSYNC B0 ;  /* 0x0000000000007941 */ /* 0x001fea0003800000 */
.L_x_2:
[----:B------:R-:W0:Y:S01]  /*03e0*/  SHFL.IDX PT, R6, R0, RZ, 0x1f ;  /* 0x00001fff00067589 */ /* 0x000e2200000e0000 */
[----:B------:R-:W-:Y:S01]  /*03f0*/  ELECT P0, URZ, PT ;  /* 0x00000000003f782f */ /* 0x000fe20003800000 */
[----:B------:R-:W-:Y:S01]  /*0400*/  NOP ;  /* 0x0000000000007918 */ /* 0x000fe20000000000 */
[----:B------:R-:W-:Y:S01]  /*0410*/  ELECT P1, URZ, PT ;  /* 0x00000000003f782f */ /* 0x000fe20003820000 */
[----:B------:R-:W5:Y:S01]  /*0420*/  SHFL.IDX PT, R3, R0, RZ, 0x1f ;  /* 0x00001fff00037589 */ /* 0x000f6200000e0000 */
[----:B------:R-:W-:Y:S01]  /*0430*/  UMOV UR4, 0x20 ;  /* 0x0000002000047882 */ /* 0x000fe20000000000 */
[----:B------:R-:W-:Y:S01]  /*0440*/  UMOV UR11, 0x80 ;  /* 0x00000080000b7882 */ /* 0x000fe20000000000 */
[----:B------:R-:W-:Y:S01]  /*0450*/  NOP ;  /* 0x0000000000007918 */ /* 0x000fe20000000000 */
[----:B------:R-:W1:Y:S01]  /*0460*/  SHFL.IDX PT, R4, R4, RZ, 0x1f ;  /* 0x00001fff04047589 */ /* 0x000e6200000e0000 */
[C---:B------:R-:W-:Y:S01]  /*0470*/  VIADD R33, R5.reuse, 0xffffffff ;  /* 0xffffffff05217836 */ /* 0x040fe20000000000 */
[----:B------:R-:W-:Y:S01]  /*0480*/  ULDC.64 UR18, c[0x0][0x208] ;  /* 0x0000820000127ab9 */ /* 0x000fe20000000a00 */
[----:B------:R-:W-:-:S03]  /*0490*/  ISETP.NE.AND P2, PT, R5, RZ, PT ;  /* 0x000000ff0500720c */ /* 0x000fc60003f45270 */
[----:B------:R-:W-:Y:S02]  /*04a0*/  ISETP.GE.U32.AND P3, PT, R33, 0x2, PT ;  /* 0x000000022100780c */ /* 0x000fe40003f66070 */
[----:B0-----:R-:W-:Y:S02]  /*04b0*/  ISETP.NE.OR P0, PT, R6, RZ, !P0 ;  /* 0x000000ff0600720c */ /* 0x001fe40004705670 */
[----:B-----5:R-:W-:Y:S02]  /*04c0*/  ISETP.NE.OR P1, PT, R3, RZ, !P1 ;  /* 0x000000ff0300720c */ /* 0x020fe40004f25670 */
[----:B------:R-:W-:Y:S02]  /*04d0*/  SHF.R.S32.HI R3, RZ, 0x1f, R2 ;  /* 0x0000001fff037819 */ /* 0x000fe40000011402 */
[----:B-1----:R-:W-:Y:S02]  /*04e0*/  R2UR UR13, R4 ;  /* 0x00000000040d72ca */ /* 0x002fe400000e0000 */
[----:B------:R-:W-:-:S05]  /*04f0*/  LEA.HI R3, R3, R2, RZ, 0x2 ;  /* 0x0000000203037211 */ /* 0x000fca00078f10ff */
[----:B------:R-:W-:Y:S01]  /*0500*/  VOTEU.ALL UP0, P0 ;  /* 0x00000000003f7886 */ /* 0x000fe20000000000 */
[----:B------:R-:W-:Y:S01]  /*0510*/  LOP3.LUT R3, R3, 0xfffffffc, RZ, 0xc0, !PT ;  /* 0xfffffffc03037812 */ /* 0x000fe200078ec0ff */
[----:B------:R-:W-:-:S03]  /*0520*/  VOTEU.ALL UP1, P1 ;  /* 0x00000000003f7886 */ /* 0x000fc60000820000 */
[----:B------:R-:W0:Y:S01]  /*0530*/  @!UP0 S2UR UR7, SR_CgaCtaId ;  /* 0x00000000000789c3 */ /* 0x000e220000008800 */
[----:B------:R-:W-:Y:S01]  /*0540*/  @!UP0 UMOV UR6, 0x400 ;  /* 0x0000040000068882 */ /* 0x000fe20000000000 */
[----:B------:R-:W-:-:S04]  /*0550*/  @!UP0 UIADD3 UR4, -UR4, 0x100000, URZ ;  /* 0x0010000004048890 */ /* 0x000fc8000fffe13f */
[----:B------:R-:W-:Y:S02]  /*0560*/  @!UP0 USHF.L.U32 UR5, UR4, 0xb, URZ ;  /* 0x0000000b04058899 */ /* 0x000fe4000800063f */
[----:B------:R-:W-:Y:S01]  /*0570*/  @!UP0 USHF.L.U32 UR4, UR4, 0x1, URZ ;  /* 0x0000000104048899 */ /* 0x000fe2000800063f */
[----:B------:R-:W-:Y:S01]  /*0580*/  IMAD.IADD R20, R2, 0x1, -R3 ;  /* 0x0000000102147824 */ /* 0x000fe200078e0a03 */
[----:B------:R-:W-:Y:S01]  /*0590*/  @!UP1 UMOV UR9, 0x400 ;  /* 0x0000040000099882 */ /* 0x000fe20000000000 */
[----:B------:R-:W-:Y:S01]  /*05a0*/  VOTEU.ALL UP2, P1 ;  /* 0x00000000003f7886 */ /* 0x000fe20000840000 */
[----:B------:R-:W-:Y:S01]  /*05b0*/  VOTEU.ALL UP3, P1 ;  /* 0x00000000003f7886 */ /* 0x000fe20000860000 */
[----:B------:R-:W-:Y:S01]  /*05c0*/  VOTEU.ALL UP4, P1 ;  /* 0x00000000003f7886 */ /* 0x000fe20000880000 */
[----:B------:R-:W1:Y:S01]  /*05d0*/  @!UP1 S2UR UR10, SR_CgaCtaId ;  /* 0x00000000000a99c3 */ /* 0x000e620000008800 */
[----:B------:R-:W-:Y:S01]  /*05e0*/  VOTEU.ALL UP5, P1 ;  /* 0x00000000003f7886 */ /* 0x000fe200008a0000 */
[----:B------:R-:W-:-:S04]  /*05f0*/  SHF.R.S32.HI R3, RZ, 0x1f, R10 ;  /* 0x0000001fff037819 */ /* 0x000fc8000001140a */
[----:B------:R-:W-:-:S04]  /*0600*/  LEA.HI R3, R3, R10, RZ, 0x7 ;  /* 0x0000000a03037211 */ /* 0x000fc800078f38ff */
[----:B------:R-:W-:-:S05]  /*0610*/  LOP3.LUT R3, R3, 0xffffff80, RZ, 0xc0, !PT ;  /* 0xffffff8003037812 */ /* 0x000fca00078ec0ff */
[----:B------:R-:W-:Y:S01]  /*0620*/  IMAD.IADD R11, R10, 0x1, -R3 ;  /* 0x000000010a0b7824 */ /* 0x000fe200078e0a03 */
[----:B0-----:R-:W-:Y:S02]  /*0630*/  @!UP0 ULEA UR8, UR7, UR6, 0x18 ;  /* 0x0000000607088291 */ /* 0x001fe4000f8ec03f */
[----:B------:R-:W-:-:S04]  /*0640*/  @!UP1 UIADD3 UR6, -UR11, 0x100000, URZ ;  /* 0x001000000b069890 */ /* 0x000fc8000fffe13f */
[----:B------:R-:W-:Y:S02]  /*0650*/  @!UP1 USHF.L.U32 UR7, UR6, 0xb, URZ ;  /* 0x0000000b06079899 */ /* 0x000fe4000800063f */
[----:B------:R-:W-:Y:S01]  /*0660*/  @!UP1 USHF.L.U32 UR6, UR6, 0x1, URZ ;  /* 0x0000000106069899 */ /* 0x000fe2000800063f */
[----:B------:R-:W-:Y:S01]  /*0670*/  VOTEU.ALL UP0, P0 ;  /* 0x00000000003f7886 */ /* 0x000fe20000000000 */
[----:B-1----:R-:W-:Y:S01]  /*0680*/  @!UP1 ULEA UR9, UR10, UR9, 0x18 ;  /* 0x000000090a099291 */ /* 0x002fe2000f8ec03f */
[----:B------:R-:W-:Y:S02]  /*0690*/  VOTEU.ALL UP1, P0 ;  /* 0x00000000003f7886 */ /* 0x000fe40000020000 */
[----:B------:R-:W-:Y:S01]  /*06a0*/  ULDC.64 UR10, c[0x0][0x698] ;  /* 0x0001a600000a7ab9 */ /* 0x000fe20000000a00 */
[----:B------:R-:W-:Y:S01]  /*06b0*/  ISETP.NE.AND P0, PT, R20, 0x3, PT ;  /* 0x000000031400780c */ /* 0x000fe20003f05270 */
[----:B------:R-:W0:Y:S02]  /*06c0*/  FENCE.VIEW.ASYNC.S ;  /* 0x00000000000073c6 */ /* 0x000e240000000000 */
[----:B0-----:R0:W2:Y:S01]  /*06d0*/  @!UP0 SYNCS.EXCH.64 URZ, [UR8+0xd0], UR4 ;  /* 0x0000d004083f85b2 */ /* 0x0010a20008000100 */
[----:B------:R-:W-:-:S02]  /*06e0*/  ISETP.NE.U32.AND P1, PT, RZ, UR10, PT ;  /* 0x0000000aff007c0c */ /* 0x000fc4000bf25070 */
[----:B------:R-:W-:Y:S02]  /*06f0*/  ISETP.EQ.OR P0, PT, R20, RZ, !P0 ;  /* 0x000000ff1400720c */ /* 0x000fe40004702670 */
[----:B------:R-:W-:Y:S02]  /*0700*/  ISETP.NE.AND.EX P1, PT, RZ, UR11, PT, P1 ;  /* 0x0000000bff007c0c */ /* 0x000fe4000bf25310 */
[----:B------:R-:W-:-:S04]  /*0710*/  ISETP.EQ.AND P0, PT, R5, RZ, P0 ;  /* 0x000000ff0500720c */ /* 0x000fc80000702270 */
[----:B------:R-:W-:-:S04]  /*0720*/  SEL R7, RZ, 0x1, !P0 ;  /* 0x00000001ff077807 */ /* 0x000fc80004000000 */
[----:B------:R-:W-:Y:S01]  /*0730*/  SEL R7, R7, 0x2, P3 ;  /* 0x0000000207077807 */ /* 0x000fe20001800000 */
[----:B------:R0:W2:Y:S01]  /*0740*/  @!UP1 SYNCS.EXCH.64 URZ, [UR8+0xd8], UR4 ;  /* 0x0000d804083f95b2 */ /* 0x0000a20008000100 */
[----:B------:R-:W-:Y:S01]  /*0750*/  NOP ;  /* 0x0000000000007918 */ /* 0x000fe20000000000 */
[----:B------:R0:W2:Y:S01]  /*0760*/  @!UP2 SYNCS.EXCH.64 URZ, [UR9+0xb0], UR6 ;  /* 0x0000b006093fa5b2 */ /* 0x0000a20008000100 */
[----:B------:R0:W2:Y:S01]  /*0770*/  @!UP3 SYNCS.EXCH.64 URZ, [UR9+0xb8], UR6 ;  /* 0x0000b806093fb5b2 */ /* 0x0000a20008000100 */
[----:B------:R0:W2:Y:S01]  /*0780*/  @!UP4 SYNCS.EXCH.64 URZ, [UR9+0xc0], UR6 ;  /* 0x0000c006093fc5b2 */ /* 0x0000a20008000100 */
[----:B------:R0:W2:Y:S01]  /*0790*/  @!UP5 SYNCS.EXCH.64 URZ, [UR9+0xc8], UR6 ;  /* 0x0000c806093fd5b2 */ /* 0x0000a20008000100 */
[----:B------:R-:W-:Y:S01]  /*07a0*/  NOP ;  /* 0x0000000000007918 */ /* 0x000fe20000000000 */
[----:B--234-:R-:W-:Y:S06]  /*07b0*/  BAR.SYNC.DEFER_BLOCKING 0x0 ;  /* 0x0000000000007b1d */ /* 0x01cfec0000010000 */
[----:B0-----:R-:W-:Y:S05]  /*07c0*/  @!P1 BRA `(.L_x_4) ;  /* 0x00000000001c9947 */ /* 0x001fea0003800000 */
[----:B------:R-:W0:Y:S02]  /*07d0*/  LDC.64 R2, c[0x0][0x698] ;  /* 0x0001a600ff027b82 */ /* 0x000e240000000a00 */
[----:B0-----:R-:W2:Y:S02]  /*07e0*/  LDG.E.64 R2, desc[UR18][R2.64] ;  /* 0x0000001202027981 */ /* 0x001ea4000c1e1b00 */
[----:B--2---:R-:W-:-:S04]  /*07f0*/  ISETP.NE.U32.AND P0, PT, R2, RZ, PT ;  /* 0x000000ff0200720c */ /* 0x004fc80003f05070 */
[----:B------:R-:W-:-:S13]  /*0800*/  ISETP.NE.AND.EX P0, PT, R3, RZ, PT, P0 ;  /* 0x000000ff0300720c */ /* 0x000fda0003f05300 */
[----:B------:R-:W-:Y:S05]  /*0810*/  @!P0 BRA `(.L_x_4) ;  /* 0x0000000000088947 */ /* 0x000fea0003800000 */
[----:B------:R2:W5:Y:S01]  /*0820*/  LD.E R13, desc[UR18][R2.64] ;  /* 0x00000012020d7980 */ /* 0x000562000c101900 */
[----:B------:R-:W-:Y:S05]  /*0830*/  BRA `(.L_x_5) ;  /* 0x0000000000207947 */ /* 0x000fea0003800000 */
.L_x_4:
[----:B------:R-:W-:Y:S02]  /*0840*/  ULDC.64 UR4, c[0x0][0x688] ;  /* 0x0001a20000047ab9 */ /* 0x000fe40000000a00 */
[----:B------:R-:W-:-:S04]  /*0850*/  ISETP.NE.U32.AND P0, PT, RZ, UR4, PT ;  /* 0x00000004ff007c0c */ /* 0x000fc8000bf05070 */
[----:B------:R-:W-:-:S13]  /*0860*/  ISETP.NE.AND.EX P0, PT, RZ, UR5, PT, P0 ;  /* 0x00000005ff007c0c */ /* 0x000fda000bf05300 */
[----:B------:R-:W-:Y:S05]  /*0870*/  @!P0 BRA `(.L_x_6) ;  /* 0x00000000000c8947 */ /* 0x000fea0003800000 */
[----:B------:R-:W0:Y:S02]  /*0880*/  LDC.64 R2, c[0x0][0x688] ;  /* 0x0001a200ff027b82 */ /* 0x000e240000000a00 */
[----:B0-----:R0:W5:Y:S01]  /*0890*/  LDG.E R13, desc[UR18][R2.64] ;  /* 0x00000012020d7981 */ /* 0x001162000c1e1900 */
[----:B------:R-:W-:Y:S05]  /*08a0*/  BRA `(.L_x_5) ;  /* 0x0000000000047947 */ /* 0x000fea0003800000 */
.L_x_6:
[----:B------:R-:W1:Y:S02]  /*08b0*/  LDC R13, c[0x0][0x680] ;  /* 0x0001a000ff0d7b82 */ /* 0x000e640000000800 */
.L_x_5:
[----:B------:R-:W-:Y:S02]  /*08c0*/  ULDC.64 UR4, c[0x0][0x6a0] ;  /* 0x0001a80000047ab9 */ /* 0x000fe40000000a00 */
[----:B------:R-:W-:-:S04]  /*08d0*/  ISETP.NE.U32.AND P0, PT, RZ, UR4, PT ;  /* 0x00000004ff007c0c */ /* 0x000fc8000bf05070 */
[----:B------:R-:W-:-:S13]  /*08e0*/  ISETP.NE.AND.EX P0, PT, RZ, UR5, PT, P0 ;  /* 0x00000005ff007c0c */ /* 0x000fda000bf05300 */
[----:B------:R-:W-:Y:S05]  /*08f0*/  @!P0 BRA `(.L_x_7) ;  /* 0x00000000001c8947 */ /* 0x000fea0003800000 */
[----:B0-2---:R-:W0:Y:S02]  /*0900*/  LDC.64 R2, c[0x0][0x6a0] ;  /* 0x0001a800ff027b82 */ /* 0x005e240000000a00 */
[----:B0-----:R-:W2:Y:S02]  /*0910*/  LDG.E.64 R2, desc[UR18][R2.64] ;  /* 0x0000001202027981 */ /* 0x001ea4000c1e1b00 */
[----:B--2---:R-:W-:-:S04]  /*0920*/  ISETP.NE.U32.AND P0, PT, R2, RZ, PT ;  /* 0x000000ff0200720c */ /* 0x004fc80003f05070 */
[----:B------:R-:W-:-:S13]  /*0930*/  ISETP.NE.AND.EX P0, PT, R3, RZ, PT, P0 ;  /* 0x000000ff0300720c */ /* 0x000fda0003f05300 */
[----:B------:R-:W-:Y:S05]  /*0940*/  @!P0 BRA `(.L_x_7) ;  /* 0x0000000000088947 */ /* 0x000fea0003800000 */
[----:B------:R0:W5:Y:S01]  /*0950*/  LD.E R12, desc[UR18][R2.64] ;  /* 0x00000012020c7980 */ /* 0x000162000c101900 */
[----:B------:R-:W-:Y:S05]  /*0960*/  BRA `(.L_x_8) ;  /* 0x0000000000207947 */ /* 0x000fea0003800000 */
.L_x_7:
[----:B------:R-:W-:Y:S02]  /*0970*/  ULDC.64 UR4, c[0x0][0x690] ;  /* 0x0001a40000047ab9 */ /* 0x000fe40000000a00 */
[----:B------:R-:W-:-:S04]  /*0980*/  ISETP.NE.U32.AND P0, PT, RZ, UR4, PT ;  /* 0x00000004ff007c0c */ /* 0x000fc8000bf05070 */
[----:B------:R-:W-:-:S13]  /*0990*/  ISETP.NE.AND.EX P0, PT, RZ, UR5, PT, P0 ;  /* 0x00000005ff007c0c */ /* 0x000fda000bf05300 */
[----:B------:R-:W-:Y:S05]  /*09a0*/  @!P0 BRA `(.L_x_9) ;  /* 0x00000000000c8947 */ /* 0x000fea0003800000 */
[----:B0-2---:R-:W0:Y:S02]  /*09b0*/  LDC.64 R2, c[0x0][0x690] ;  /* 0x0001a400ff027b82 */ /* 0x005e240000000a00 */
[----:B0-----:R4:W5:Y:S01]  /*09c0*/  LDG.E R12, desc[UR18][R2.64] ;  /* 0x00000012020c7981 */ /* 0x001962000c1e1900 */
[----:B------:R-:W-:Y:S05]  /*09d0*/  BRA `(.L_x_8) ;  /* 0x0000000000047947 */ /* 0x000fea0003800000 */
.L_x_9:
[----:B------:R-:W3:Y:S02]  /*09e0*/  LDC R12, c[0x0][0x684] ;  /* 0x0001a100ff0c7b82 */ /* 0x000ee40000000800 */
.L_x_8:
[----:B------:R-:W1:Y:S01]  /*09f0*/  LDC R0, c[0x0][0x75c] ;  /* 0x0001d700ff007b82 */ /* 0x000e620000000800 */
[----:B------:R-:W0:Y:S01]  /*0a00*/  S2R R21, SR_CTAID.Y ;  /* 0x0000000000157919 */ /* 0x000e220000002600 */
[----:B------:R-:W-:Y:S01]  /*0a10*/  ULDC UR8, c[0x0][0x604] ;  /* 0x0001810000087ab9 */ /* 0x000fe20000000800 */
[----:B------:R-:W-:Y:S01]  /*0a20*/  ISETP.NE.AND P0, PT, R5, 0x2, PT ;  /* 0x000000020500780c */ /* 0x000fe20003f05270 */
[----:B------:R-:W-:Y:S01]  /*0a30*/  UIADD3 UR8, UR8, 0x3f, URZ ;  /* 0x0000003f08087890 */ /* 0x000fe2000fffe03f */
[----:B------:R-:W3:Y:S01]  /*0a40*/  S2R R14, SR_CTAID.X ;  /* 0x00000000000e7919 */ /* 0x000ee20000002500 */
[----:B------:R-:W-:Y:S01]  /*0a50*/  UMOV UR5, URZ ;  /* 0x0000003f00057c82 */ /* 0x000fe20008000000 */
[----:B------:R-:W-:Y:S01]  /*0a60*/  UMOV UR4, URZ ;  /* 0x0000003f00047c82 */ /* 0x000fe20008000000 */
[----:B------:R-:W-:-:S04]  /*0a70*/  USHF.R.S32.HI UR9, URZ, 0x1f, UR8 ;  /* 0x0000001f3f097899 */ /* 0x000fc80008011408 */
[----:B------:R-:W-:-:S04]  /*0a80*/  ULEA.HI UR9, UR9, UR8, URZ, 0x6 ;  /* 0x0000000809097291 */ /* 0x000fc8000f8f303f */
[----:B------:R-:W-:Y:S01]  /*0a90*/  USHF.R.S32.HI UR14, URZ, 0x6, UR9 ;  /* 0x000000063f0e7899 */ /* 0x000fe20008011409 */
[----:B-1----:R-:W-:-:S13]  /*0aa0*/  ISETP.NE.AND P3, PT, R0, 0x1, PT ;  /* 0x000000010000780c */ /* 0x002fda0003f65270 */
[----:B------:R-:W3:Y:S01]  /*0ab0*/  @P3 LDC R15, c[0x0][0x10] ;  /* 0x00000400ff0f3b82 */ /* 0x000ee20000000800 */
[----:B0-2-4-:R-:W-:Y:S02]  /*0ac0*/  @P3 IMAD.MOV.U32 R2, RZ, RZ, R21 ;  /* 0x000000ffff023224 */ /* 0x015fe400078e0015 */
[----:B------:R-:W-:Y:S02]  /*0ad0*/  @P3 IMAD.MOV.U32 R3, RZ, RZ, RZ ;  /* 0x000000ffff033224 */ /* 0x000fe400078e00ff */
[----:B------:R-:W-:-:S03]  /*0ae0*/  @P3 IMAD.MOV.U32 R5, RZ, RZ, RZ ;  /* 0x000000ffff053224 */ /* 0x000fc600078e00ff */
[----:B------:R-:W0:Y:S01]  /*0af0*/  @!P3 LDC R9, c[0x0][0xc] ;  /* 0x00000300ff09bb82 */ /* 0x000e220000000800 */
[----:B------:R-:W-:Y:S01]  /*0b00*/  ULDC UR6, c[0x0][0xc] ;  /* 0x0000030000067ab9 */ /* 0x000fe20000000800 */
[----:B------:R-:W-:Y:S02]  /*0b10*/  ULDC UR7, c[0x0][0x10] ;  /* 0x0000040000077ab9 */ /* 0x000fe40000000800 */
[----:B------:R-:W-:-:S04]  /*0b20*/  UIMAD.WIDE.U32 UR6, UR6, UR7, URZ ;  /* 0x00000007060672a5 */ /* 0x000fc8000f8e003f */
[----:B------:R-:W1:Y:S01]  /*0b30*/  LDC R8, c[0x0][0x14] ;  /* 0x00000500ff087b82 */ /* 0x000e620000000800 */
[----:B---3--:R-:W-:-:S04]  /*0b40*/  @P3 IMAD.WIDE.U32 R2, R14, R15, R2 ;  /* 0x0000000f0e023225 */ /* 0x008fc800078e0002 */
[----:B------:R-:W-:Y:S02]  /*0b50*/  IMAD.MOV.U32 R15, RZ, RZ, RZ ;  /* 0x000000ffff0f7224 */ /* 0x000fe400078e00ff */
[----:B------:R-:W-:Y:S02]  /*0b60*/  @P3 IMAD.IADD R3, R3, 0x1, R5 ;  /* 0x0000000103033824 */ /* 0x000fe400078e0205 */
[----:B0-----:R-:W-:-:S04]  /*0b70*/  @!P3 IMAD.WIDE.U32 R4, R9, R21, R14 ;  /* 0x000000150904b225 */ /* 0x001fc800078e000e */
[----:B------:R-:W-:Y:S02]  /*0b80*/  @!P3 IMAD.MOV.U32 R2, RZ, RZ, R4 ;  /* 0x000000ffff02b224 */ /* 0x000fe400078e0004 */
[----:B------:R-:W-:Y:S02]  /*0b90*/  @!P3 IMAD.MOV.U32 R3, RZ, RZ, R5 ;  /* 0x000000ffff03b224 */ /* 0x000fe400078e0005 */
[C---:B-1----:R-:W-:Y:S02]  /*0ba0*/  IMAD R17, R8.reuse, UR7, RZ ;  /* 0x0000000708117c24 */ /* 0x042fe4000f8e02ff */
[----:B------:R-:W-:Y:S01]  /*0bb0*/  IMAD.WIDE.U32 R8, R8, UR6, RZ ;  /* 0x0000000608087c25 */ /* 0x000fe2000f8e00ff */
[----:B------:R-:W-:-:S03]  /*0bc0*/  ULDC.64 UR6, c[0x0][0x750] ;  /* 0x0001d40000067ab9 */ /* 0x000fc60000000a00 */
[----:B------:R-:W-:Y:S01]  /*0bd0*/  IMAD.IADD R0, R9, 0x1, R17 ;  /* 0x0000000109007824 */ /* 0x000fe200078e0211 */
[----:B------:R-:W-:Y:S06]  /*0be0*/  @P0 BRA `(.L_x_10) ;  /* 0x0000000000200947 */ /* 0x000fec0003800000 */
[----:B------:R-:W-:Y:S01]  /*0bf0*/  UISETP.GE.U32.AND UP0, UPT, UR14, 0xa, UPT ;  /* 0x0000000a0e00788c */ /* 0x000fe2000bf06070 */
[----:B------:R-:W-:Y:S01]  /*0c00*/  IADD3 R2, P0, R2, R8, RZ ;  /* 0x0000000802027210 */ /* 0x000fe20007f1e0ff */
[----:B------:R-:W-:-:S04]  /*0c10*/  UIMAD.WIDE.U32 UR4, UR14, -0x33333333, URZ ;  /* 0xcccccccd0e0478a5 */ /* 0x000fc8000f8e003f */
[----:B------:R-:W-:Y:S01]  /*0c20*/  USHF.R.U32.HI UR5, URZ, 0x3, UR5 ;  /* 0x000000033f057899 */ /* 0x000fe20008011605 */
[----:B------:R-:W-:Y:S02]  /*0c30*/  IMAD.X R3, R0, 0x1, R3, P0 ;  /* 0x0000000100037824 */ /* 0x000fe400000e0603 */
[----:B------:R-:W-:Y:S02]  /*0c40*/  UMOV UR4, URZ ;  /* 0x0000003f00047c82 */ /* 0x000fe40008000000 */
[----:B------:R-:W-:Y:S02]  /*0c50*/  @UP0 ULOP3.LUT UR4, UR5, 0x1, URZ, 0xc0, !UPT ;  /* 0x0000000105040892 */ /* 0x000fe4000f8ec03f */
[----:B------:R-:W-:-:S12]  /*0c60*/  UIMAD UR5, UR5, -0xa, UR14 ;  /* 0xfffffff6050578a4 */ /* 0x000fd8000f8e020e */
.L_x_10:
[----:B------:R-:W-:Y:S01]  /*0c70*/  ISETP.GE.U32.AND P0, PT, R2, UR6, PT ;  /* 0x0000000602007c0c */ /* 0x000fe2000bf06070 */
[----:B------:R-:W-:Y:S01]  /*0c80*/  IMAD.MOV.U32 R6, RZ, RZ, -0x1 ;  /* 0xffffffffff067424 */ /* 0x000fe200078e00ff */
[----:B------:R-:W-:Y:S01]  /*0c90*/  PRMT R16, RZ, 0x7610, R16 ;  /* 0x00007610ff107816 */ /* 0x000fe20000000010 */
[----:B------:R-:W-:Y:S01]  /*0ca0*/  IMAD.MOV.U32 R5, RZ, RZ, -0x1 ;  /* 0xffffffffff057424 */ /* 0x000fe200078e00ff */
[----:B------:R-:W-:Y:S01]  /*0cb0*/  ISETP.GE.U32.AND.EX P0, PT, R3, UR7, PT, P0 ;  /* 0x0000000703007c0c */ /* 0x000fe2000bf06100 */
[----:B------:R-:W-:-:S12]  /*0cc0*/  IMAD.MOV.U32 R4, RZ, RZ, -0x1 ;  /* 0xffffffffff047424 */ /* 0x000fd800078e00ff */
[----:B------:R-:W-:Y:S05]  /*0cd0*/  @P0 BRA `(.L_x_11) ;  /* 0x00000004005c0947 */ /* 0x000fea0003800000 */
[----:B------:R-:W0:Y:S01]  /*0ce0*/  LDC.64 R24, c[0x0][0x728] ;  /* 0x0001ca00ff187b82 */ /* 0x000e220000000a00 */
[----:B------:R-:W-:Y:S02]  /*0cf0*/  IMAD.MOV.U32 R4, RZ, RZ, R2 ;  /* 0x000000ffff047224 */ /* 0x000fe400078e0002 */
[----:B------:R-:W-:-:S05]  /*0d00*/  IMAD.MOV.U32 R5, RZ, RZ, R3 ;  /* 0x000000ffff057224 */ /* 0x000fca00078e0003 */
[----:B------:R-:W1:Y:S08]  /*0d10*/  LDC R6, c[0x0][0x730] ;  /* 0x0001cc00ff067b82 */ /* 0x000e700000000800 */
[----:B------:R-:W2:Y:S01]  /*0d20*/  LDC.64 R26, c[0x0][0x720] ;  /* 0x0001c800ff1a7b82 */ /* 0x000ea20000000a00 */
[----:B0-----:R-:W-:-:S04]  /*0d30*/  ISETP.NE.U32.AND P0, PT, R24, RZ, PT ;  /* 0x000000ff1800720c */ /* 0x001fc80003f05070 */
[----:B------:R-:W-:-:S13]  /*0d40*/  ISETP.NE.AND.EX P0, PT, R25, RZ, PT, P0 ;  /* 0x000000ff1900720c */ /* 0x000fda0003f05300 */
[----:B-12---:R-:W-:Y:S05]  /*0d50*/  @!P0 BRA `(.L_x_12) ;  /* 0x0000000000288947 */ /* 0x006fea0003800000 */
[----:B------:R-:W0:Y:S02]  /*0d60*/  LDC R19, c[0x0][0x734] ;  /* 0x0001cd00ff137b82 */ /* 0x000e240000000800 */
[----:B0-----:R-:W-:-:S05]  /*0d70*/  IADD3 R19, P0, R2, R19, RZ ;  /* 0x0000001302137210 */ /* 0x001fca0007f1e0ff */
[----:B------:R-:W-:-:S04]  /*0d80*/  IMAD.X R23, RZ, RZ, R3, P0 ;  /* 0x000000ffff177224 */ /* 0x000fc800000e0603 */
[----:B------:R-:W-:-:S04]  /*0d90*/  IMAD.WIDE.U32 R4, R23, R24, RZ ;  /* 0x0000001817047225 */ /* 0x000fc800078e00ff */
[----:B------:R-:W-:-:S04]  /*0da0*/  IMAD.WIDE.U32 R16, P0, R19, R25, R4 ;  /* 0x0000001913107225 */ /* 0x000fc80007800004 */
[----:B------:R-:W-:-:S04]  /*0db0*/  IMAD.WIDE.U32 R4, R19, R24, RZ ;  /* 0x0000001813047225 */ /* 0x000fc800078e00ff */
[----:B------:R-:W-:Y:S01]  /*0dc0*/  IMAD.X R19, RZ, RZ, RZ, P0 ;  /* 0x000000ffff137224 */ /* 0x000fe200000e06ff */
[----:B------:R-:W-:Y:S01]  /*0dd0*/  IADD3 RZ, P0, R5, R16, RZ ;  /* 0x0000001005ff7210 */ /* 0x000fe20007f1e0ff */
[----:B------:R-:W-:-:S04]  /*0de0*/  IMAD.MOV.U32 R18, RZ, RZ, R17 ;  /* 0x000000ffff127224 */ /* 0x000fc800078e0011 */
[----:B------:R-:W-:-:S08]  /*0df0*/  IMAD.WIDE.U32.X R4, R23, R25, R18, P0 ;  /* 0x0000001917047225 */ /* 0x000fd000000e0412 */
.L_x_12:
[--C-:B------:R-:W-:Y:S01]  /*0e00*/  SHF.R.U64 R32, R4, R6, R5.reuse ;  /* 0x0000000604207219 */ /* 0x100fe20000001205 */
[----:B------:R-:W0:Y:S01]  /*0e10*/  LDC.64 R28, c[0x0][0x740] ;  /* 0x0001d000ff1c7b82 */ /* 0x000e220000000a00 */
[----:B------:R-:W-:Y:S01]  /*0e20*/  I2FP.F32.U32 R4, R14 ;  /* 0x0000000e00047245 */ /* 0x000fe20000201000 */
[----:B------:R-:W-:Y:S01]  /*0e30*/  ULDC UR6, c[0x0][0x150] ;  /* 0x0000540000067ab9 */ /* 0x000fe20000000800 */
[----:B------:R-:W-:Y:S02]  /*0e40*/  SHF.R.U32.HI R5, RZ, R6, R5 ;  /* 0x00000006ff057219 */ /* 0x000fe40000011605 */
[----:B------:R-:W-:Y:S01]  /*0e50*/  IADD3 R17, P0, RZ, -R32, RZ ;  /* 0x80000020ff117210 */ /* 0x000fe20007f1e0ff */
[----:B------:R-:W-:Y:S01]  /*0e60*/  FMUL R6, R4, UR6 ;  /* 0x0000000604067c20 */ /* 0x000fe20008400000 */
[----:B------:R-:W-:Y:S01]  /*0e70*/  ULDC UR6, c[0x0][0x154] ;  /* 0x0000550000067ab9 */ /* 0x000fe20000000800 */
[----:B------:R-:W1:Y:S02]  /*0e80*/  LDC R18, c[0x0][0x718] ;  /* 0x0001c600ff127b82 */ /* 0x000e640000000800 */
[----:B------:R-:W-:-:S02]  /*0e90*/  IMAD.X R19, RZ, RZ, ~R5, P0 ;  /* 0x000000ffff137224 */ /* 0x000fc400000e0e05 */
[----:B------:R-:W2:Y:S01]  /*0ea0*/  F2I.U32.TRUNC.NTZ R6, R6 ;  /* 0x0000000600067305 */ /* 0x000ea2000020f000 */
[----:B------:R-:W-:-:S03]  /*0eb0*/  IMAD.WIDE.U32 R4, R17, R26, R2 ;  /* 0x0000001a11047225 */ /* 0x000fc600078e0002 */
[----:B------:R-:W3:Y:S01]  /*0ec0*/  LDC R15, c[0x0][0x144] ;  /* 0x00005100ff0f7b82 */ /* 0x000ee20000000800 */
[----:B------:R-:W-:-:S04]  /*0ed0*/  IMAD R16, R19, R26, RZ ;  /* 0x0000001a13107224 */ /* 0x000fc800078e02ff */
[----:B------:R-:W-:-:S03]  /*0ee0*/  IMAD R17, R17, R27, R16 ;  /* 0x0000001b11117224 */ /* 0x000fc600078e0210 */
[----:B------:R-:W4:Y:S01]  /*0ef0*/  LDC R22, c[0x0][0x708] ;  /* 0x0001c200ff167b82 */ /* 0x000f220000000800 */
[----:B------:R-:W-:Y:S01]  /*0f00*/  IMAD.IADD R17, R5, 0x1, R17 ;  /* 0x0000000105117824 */ /* 0x000fe200078e0211 */
[----:B0-----:R-:W-:Y:S01]  /*0f10*/  ISETP.NE.U32.AND P0, PT, R28, RZ, PT ;  /* 0x000000ff1c00720c */ /* 0x001fe20003f05070 */
[----:B--2---:R-:W-:-:S03]  /*0f20*/  IMAD.MOV R5, RZ, RZ, -R6 ;  /* 0x000000ffff057224 */ /* 0x004fc600078e0a06 */
[----:B------:R-:W-:Y:S02]  /*0f30*/  ISETP.NE.AND.EX P0, PT, R29, RZ, PT, P0 ;  /* 0x000000ff1d00720c */ /* 0x000fe40003f05300 */
[----:B------:R-:W0:Y:S01]  /*0f40*/  LDC R19, c[0x0][0x758] ;  /* 0x0001d600ff137b82 */ /* 0x000e220000000800 */
[-CC-:B-1----:R-:W-:Y:S02]  /*0f50*/  SHF.R.U64 R26, R4, R18.reuse, R17.reuse ;  /* 0x00000012041a7219 */ /* 0x182fe40000001211 */
[----:B------:R-:W-:Y:S02]  /*0f60*/  I2FP.F32.U32 R4, R21 ;  /* 0x0000001500047245 */ /* 0x000fe40000201000 */
[----:B------:R-:W-:Y:S01]  /*0f70*/  SHF.R.U32.HI R17, RZ, R18, R17 ;  /* 0x00000012ff117219 */ /* 0x000fe20000011611 */
[----:B------:R-:W-:Y:S02]  /*0f80*/  IMAD.MOV.U32 R18, RZ, RZ, 0x1 ;  /* 0x00000001ff127424 */ /* 0x000fe400078e00ff */
[----:B------:R-:W1:Y:S01]  /*0f90*/  LDC R24, c[0x0][0x148] ;  /* 0x00005200ff187b82 */ /* 0x000e620000000800 */
[----:B---3--:R-:W-:-:S02]  /*0fa0*/  IMAD R6, R15, R5, R14 ;  /* 0x000000050f067224 */ /* 0x008fc400078e020e */
[----:B------:R-:W-:Y:S01]  /*0fb0*/  FMUL R5, R4, UR6 ;  /* 0x0000000604057c20 */ /* 0x000fe20008400000 */
[----:B------:R-:W-:-:S04]  /*0fc0*/  IMAD.MOV.U32 R4, RZ, RZ, -0x1 ;  /* 0xffffffffff047424 */ /* 0x000fc800078e00ff */
[----:B------:R-:W2:Y:S01]  /*0fd0*/  LDC R25, c[0x0][0x700] ;  /* 0x0001c000ff197b82 */ /* 0x000ea20000000800 */
[-CC-:B----4-:R-:W-:Y:S02]  /*0fe0*/  SHF.R.U64 R34, R26, R22.reuse, R17.reuse ;  /* 0x000000161a227219 */ /* 0x190fe40000001211 */
[----:B------:R-:W-:Y:S02]  /*0ff0*/  SHF.R.U32.HI R14, RZ, R22, R17 ;  /* 0x00000016ff0e7219 */ /* 0x000fe40000011611 */
[----:B------:R3:W4:Y:S03]  /*1000*/  F2I.U32.TRUNC.NTZ R22, R5 ;  /* 0x0000000500167305 */ /* 0x000726000020f000 */
[----:B------:R-:W1:Y:S01]  /*1010*/  LDC R27, c[0x0][0x748] ;  /* 0x0001d200ff1b7b82 */ /* 0x000e620000000800 */
[-C--:B0-----:R-:W-:Y:S02]  /*1020*/  SHF.R.U64 R36, R34, R19.reuse, R14 ;  /* 0x0000001322247219 */ /* 0x081fe4000000120e */
[----:B------:R-:W-:-:S02]  /*1030*/  SHF.L.U32 R4, R4, R19, RZ ;  /* 0x0000001304047219 */ /* 0x000fc400000006ff */
[-C--:B------:R-:W-:Y:S02]  /*1040*/  SHF.R.U32.HI R14, RZ, R19.reuse, R14 ;  /* 0x00000013ff0e7219 */ /* 0x080fe4000001160e */
[----:B------:R-:W-:Y:S01]  /*1050*/  SHF.L.U32 R18, R18, R19, RZ ;  /* 0x0000001312127219 */ /* 0x000fe200000006ff */
[----:B------:R-:W0:Y:S01]  /*1060*/  LDC R31, c[0x0][0x738] ;  /* 0x0001ce00ff1f7b82 */ /* 0x000e220000000800 */
[----:B------:R-:W-:Y:S01]  /*1070*/  LOP3.LUT R19, RZ, R4, RZ, 0x33, !PT ;  /* 0x00000004ff137212 */ /* 0x000fe200078e33ff */
[----:B------:R-:W-:Y:S02]  /*1080*/  IMAD.MOV.U32 R4, RZ, RZ, R36 ;  /* 0x000000ffff047224 */ /* 0x000fe400078e0024 */
[----:B---3--:R-:W-:-:S04]  /*1090*/  IMAD.MOV.U32 R5, RZ, RZ, R14 ;  /* 0x000000ffff057224 */ /* 0x008fc800078e000e */
[----:B------:R-:W3:Y:S01]  /*10a0*/  LDC R30, c[0x0][0x710] ;  /* 0x0001c400ff1e7b82 */ /* 0x000ee20000000800 */
[----:B----4-:R-:W-:Y:S05]  /*10b0*/  @!P0 BRA `(.L_x_13) ;  /* 0x0000000000288947 */ /* 0x010fea0003800000 */
[----:B------:R-:W4:Y:S02]  /*10c0*/  LDC R17, c[0x0][0x74c] ;  /* 0x0001d300ff117b82 */ /* 0x000f240000000800 */
[----:B----4-:R-:W-:-:S05]  /*10d0*/  IADD3 R17, P0, R36, R17, RZ ;  /* 0x0000001124117210 */ /* 0x010fca0007f1e0ff */
        /* <DEDUP_REMOVED lines=8> */
.L_x_13:
[----:B-1----:R-:W-:Y:S01]  /*1160*/  SHF.R.U64 R4, R4, R27, R5 ;  /* 0x0000001b04047219 */ /* 0x002fe20000001205 */
[----:B--2---:R-:W-:Y:S01]  /*1170*/  VIADD R5, R25, 0xffffffff ;  /* 0xffffffff19057836 */ /* 0x004fe20000000000 */
[----:B------:R-:W-:Y:S01]  /*1180*/  LOP3.LUT R19, R34, R19, RZ, 0xc0, !PT ;  /* 0x0000001322137212 */ /* 0x000fe200078ec0ff */
[----:B------:R-:W-:Y:S02]  /*1190*/  IMAD.MOV R22, RZ, RZ, -R22 ;  /* 0x000000ffff167224 */ /* 0x000fe400078e0a16 */
[----:B------:R-:W-:Y:S01]  /*11a0*/  IMAD.MOV R14, RZ, RZ, -R4 ;  /* 0x000000ffff0e7224 */ /* 0x000fe200078e0a04 */
[----:B------:R-:W-:Y:S01]  /*11b0*/  LOP3.LUT R5, R26, R5, RZ, 0xc0, !PT ;  /* 0x000000051a057212 */ /* 0x000fe200078ec0ff */
[----:B------:R-:W-:Y:S02]  /*11c0*/  IMAD R19, R18, R4, R19 ;  /* 0x0000000412137224 */ /* 0x000fe400078e0213 */
[----:B------:R-:W-:Y:S02]  /*11d0*/  @P3 IMAD R6, R24, R22, R21 ;  /* 0x0000001618063224 */ /* 0x000fe400078e0215 */
[----:B0-----:R-:W-:-:S02]  /*11e0*/  IMAD R4, R14, R31, R36 ;  /* 0x0000001f0e047224 */ /* 0x001fc400078e0224 */
[----:B---3--:R-:W-:Y:S02]  /*11f0*/  IMAD R6, R19, R30, R6 ;  /* 0x0000001e13067224 */ /* 0x008fe400078e0206 */
[----:B------:R-:W-:Y:S02]  /*1200*/  IMAD R15, R4, R25, R5 ;  /* 0x00000019040f7224 */ /* 0x000fe400078e0205 */
[----:B------:R-:W-:Y:S02]  /*1210*/  IMAD.MOV.U32 R16, RZ, RZ, 0x1 ;  /* 0x00000001ff107424 */ /* 0x000fe400078e00ff */
[----:B------:R-:W-:Y:S01]  /*1220*/  IMAD.MOV.U32 R4, RZ, RZ, R32 ;  /* 0x000000ffff047224 */ /* 0x000fe200078e0020 */
[----:B------:R-:W-:Y:S02]  /*1230*/  SEL R5, R15, R6, !P3 ;  /* 0x000000060f057207 */ /* 0x000fe40005800000 */
[----:B------:R-:W-:-:S07]  /*1240*/  SEL R6, R6, R15, !P3 ;  /* 0x0000000f06067207 */ /* 0x000fce0005800000 */
.L_x_11:
[----:B------:R-:W-:Y:S05]  /*1250*/  @!P2 BRA `(.L_x_14) ;  /* 0x000000680064a947 */ /* 0x000fea0003800000 */
[----:B------:R-:W-:-:S13]  /*1260*/  ISETP.GT.U32.AND P0, PT, R33, 0x1, PT ;  /* 0x000000012100780c */ /* 0x000fda0003f04070 */
[----:B------:R-:W-:Y:S05]  /*1270*/  @P0 EXIT ;  /* 0x000000000000094d */ /* 0x000fea0003800000 */
.L_x_15:
[----:B------:R-:W-:-:S08]  /*1280*/  NOP ;  /* 0x0000000000007918 */ /* 0x000fd00000000000 */
[----:B------:R-:W0:Y:S02]  /*1290*/  USETMAXREG.TRY_ALLOC.CTAPOOL UP0, 0xe8 ;  /* 0x000000e8000079c8 */ /* 0x000e240008000600 */
[----:B0-----:R-:W-:-:S13]  /*12a0*/  PLOP3.LUT P0, PT, PT, PT, UP0, 0x80, 0x0 ;  /* 0x000000000000781c */ /* 0x001fda0003f0f008 */
[----:B------:R-:W-:Y:S05]  /*12b0*/  @!P0 BRA `(.L_x_15) ;  /* 0xfffffffc00f08947 */ /* 0x000fea000383ffff */
[----:B------:R-:W-:-:S13]  /*12c0*/  LOP3.LUT P0, RZ, R16, 0xff, RZ, 0xc0, !PT ;  /* 0x000000ff10ff7812 */ /* 0x000fda000780c0ff */
[----:B------:R-:W-:Y:S05]  /*12d0*/  @!P0 EXIT ;  /* 0x000000000000894d */ /* 0x000fea0003800000 */
[----:B------:R-:W-:Y:S01]  /*12e0*/  SHF.R.S32.HI R16, RZ, 0x1f, R11 ;  /* 0x0000001fff107819 */ /* 0x000fe2000001140b */
[----:B------:R-:W0:Y:S01]  /*12f0*/  S2UR UR6, SR_CgaCtaId ;  /* 0x00000000000679c3 */ /* 0x000e220000008800 */
[-C--:B------:R-:W-:Y:S01]  /*1300*/  LEA.HI R10, R11, R11.reuse, RZ, 0x1 ;  /* 0x0000000b0b0a7211 */ /* 0x080fe200078f08ff */
[----:B------:R-:W-:Y:S01]  /*1310*/  UIADD3 UR7, UR13, -0x1, URZ ;  /* 0xffffffff0d077890 */ /* 0x000fe2000fffe03f */
[-C--:B------:R-:W-:Y:S01]  /*1320*/  LEA.HI R15, R16, R11.reuse, RZ, 0x2 ;  /* 0x0000000b100f7211 */ /* 0x080fe200078f10ff */
[----:B------:R-:W-:Y:S01]  /*1330*/  UMOV UR12, 0x400 ;  /* 0x00000400000c7882 */ /* 0x000fe20000000000 */
[----:B------:R-:W-:Y:S01]  /*1340*/  LOP3.LUT R14, R10, 0x3ffffe, RZ, 0xc0, !PT ;  /* 0x003ffffe0a0e7812 */ /* 0x000fe200078ec0ff */
[----:B------:R-:W-:Y:S01]  /*1350*/  UISETP.NE.AND UP0, UPT, UR7, URZ, UPT ;  /* 0x0000003f0700728c */ /* 0x000fe2000bf05270 */
[----:B------:R-:W-:Y:S01]  /*1360*/  LOP3.LUT R20, R15, 0xfffffffc, RZ, 0xc0, !PT ;  /* 0xfffffffc0f147812 */ /* 0x000fe200078ec0ff */
[----:B------:R-:W-:Y:S01]  /*1370*/  ULDC UR8, c[0x0][0x284] ;  /* 0x0000a10000087ab9 */ /* 0x000fe20000000800 */
[--C-:B------:R-:W-:Y:S01]  /*1380*/  SHF.R.S32.HI R17, RZ, 0x2, R15.reuse ;  /* 0x00000002ff117819 */ /* 0x100fe2000001140f */
[C---:B------:R-:W-:Y:S01]  /*1390*/  IMAD.IADD R14, R11.reuse, 0x1, -R14 ;  /* 0x000000010b0e7824 */ /* 0x040fe200078e0a0e */
[----:B------:R-:W-:Y:S01]  /*13a0*/  SHF.R.S32.HI R18, RZ, 0x1f, R15 ;  /* 0x0000001fff127819 */ /* 0x000fe2000001140f */
[----:B------:R-:W-:Y:S01]  /*13b0*/  IMAD.IADD R21, R11, 0x1, -R20 ;  /* 0x000000010b157824 */ /* 0x000fe200078e0a14 */
[----:B------:R-:W-:Y:S01]  /*13c0*/  LEA.HI R16, R16, R11, RZ, 0x5 ;  /* 0x0000000b10107211 */ /* 0x000fe200078f28ff */
[----:B------:R-:W-:Y:S01]  /*13d0*/  USHF.L.U32 UR20, UR14, 0x1, URZ ;  /* 0x000000010e147899 */ /* 0x000fe2000800063f */
[----:B------:R-:W-:-:S02]  /*13e0*/  LEA.HI R18, R18, R17, RZ, 0x3 ;  /* 0x0000001112127211 */ /* 0x000fc400078f18ff */
[----:B------:R-:W-:Y:S02]  /*13f0*/  SHF.R.S32.HI R11, RZ, 0x1, R10 ;  /* 0x00000001ff0b7819 */ /* 0x000fe4000001140a */
[----:B------:R-:W-:Y:S02]  /*1400*/  LOP3.LUT R18, R18, 0xfffffff8, RZ, 0xc0, !PT ;  /* 0xfffffff812127812 */ /* 0x000fe400078ec0ff */
[----:B------:R-:W-:Y:S02]  /*1410*/  LEA.HI R10, R10, R11, RZ, 0x1 ;  /* 0x0000000b0a0a7211 */ /* 0x000fe400078f08ff */
[----:B------:R-:W-:Y:S01]  /*1420*/  SHF.R.S32.HI R15, RZ, 0x5, R16 ;  /* 0x00000005ff0f7819 */ /* 0x000fe20000011410 */
[----:B------:R-:W-:Y:S01]  /*1430*/  IMAD.IADD R18, R17, 0x1, -R18 ;  /* 0x0000000111127824 */ /* 0x000fe200078e0a12 */
[----:B------:R-:W-:Y:S01]  /*1440*/  LOP3.LUT R10, R10, 0x7fffffe, RZ, 0xc0, !PT ;  /* 0x07fffffe0a0a7812 */ /* 0x000fe200078ec0ff */
[----:B0-----:R-:W-:Y:S01]  /*1450*/  ULEA UR12, UR6, UR12, 0x18 ;  /* 0x0000000c060c7291 */ /* 0x001fe2000f8ec03f */
[----:B------:R-:W-:Y:S01]  /*1460*/  VIMNMX R19, RZ, UR14, PT ;  /* 0x0000000eff137c48 */ /* 0x000fe2000bfe0100 */
[----:B------:R-:W-:Y:S01]  /*1470*/  IMAD R17, R15, 0x2, R14 ;  /* 0x000000020f117824 */ /* 0x000fe200078e020e */
[----:B------:R-:W-:Y:S01]  /*1480*/  USHF.L.U32 UR6, UR7, 0x3, URZ ;  /* 0x0000000307067899 */ /* 0x000fe2000800063f */
[----:B------:R-:W-:Y:S01]  /*1490*/  IMAD.IADD R11, R11, 0x1, -R10 ;  /* 0x000000010b0b7824 */ /* 0x000fe200078e0a0a */
[----:B------:R-:W-:Y:S01]  /*14a0*/  USEL UR7, URZ, 0x1, UP0 ;  /* 0x000000013f077887 */ /* 0x000fe20008000000 */
[--C-:B------:R-:W-:Y:S01]  /*14b0*/  IMAD R14, R17, 0x8, R18.reuse ;  /* 0x00000008110e7824 */ /* 0x100fe200078e0212 */
[----:B------:R-:W-:Y:S01]  /*14c0*/  UIADD3 UR21, UR12, 0xb0, URZ ;  /* 0x000000b00c157890 */ /* 0x000fe2000fffe03f */
[C-C-:B------:R-:W-:Y:S01]  /*14d0*/  IMAD R10, R15.reuse, 0x10, R18.reuse ;  /* 0x000000100f0a7824 */ /* 0x140fe200078e0212 */
[----:B------:R-:W-:Y:S01]  /*14e0*/  ULOP3.LUT UR6, UR6, 0x8, URZ, 0xc0, !UPT ;  /* 0x0000000806067892 */ /* 0x000fe2000f8ec03f */
[----:B------:R-:W-:Y:S01]  /*14f0*/  IMAD R17, R15, -0x10, -R18 ;  /* 0xfffffff00f117824 */ /* 0x000fe200078e0a12 */
[----:B------:R-:W-:Y:S01]  /*1500*/  LOP3.LUT R91, R7, 0x1, RZ, 0xfc, !PT ;  /* 0x00000001075b7812 */ /* 0x000fe200078efcff */
[----:B------:R-:W-:Y:S01]  /*1510*/  IMAD R14, R14, 0x4, R11 ;  /* 0x000000040e0e7824 */ /* 0x000fe200078e020b */
[----:B------:R-:W-:Y:S01]  /*1520*/  IADD3 R19, -R19, UR14, RZ ;  /* 0x0000000e13137c10 */ /* 0x000fe2000fffe1ff */
[----:B------:R-:W-:Y:S01]  /*1530*/  IMAD.U32 R89, RZ, RZ, UR7 ;  /* 0x00000007ff597e24 */ /* 0x000fe2000f8e00ff */
[----:B------:R-:W-:Y:S01]  /*1540*/  SHF.R.S32.HI R11, RZ, 0x1f, R10 ;  /* 0x0000001fff0b7819 */ /* 0x000fe2000001140a */
[----:B------:R-:W-:Y:S01]  /*1550*/  VIADD R17, R17, UR8 ;  /* 0x0000000811117c36 */ /* 0x000fe20008000000 */
[----:B------:R-:W-:Y:S01]  /*1560*/  ULEA UR13, UR13, UR21, 0x3 ;  /* 0x000000150d0d7291 */ /* 0x000fe2000f8e183f */
[----:B------:R-:W-:Y:S01]  /*1570*/  IMAD.SHL.U32 R15, R14, 0x20, RZ ;  /* 0x000000200e0f7824 */ /* 0x000fe200078e00ff */
[----:B------:R-:W-:-:S02]  /*1580*/  ULOP3.LUT UR22, UR6, 0x8, URZ, 0x3c, !UPT ;  /* 0x0000000806167892 */ /* 0x000fc4000f8e3c3f */
[----:B------:R-:W-:-:S12]  /*1590*/  ULOP3.LUT UR15, UR6, 0x18, URZ, 0x3c, !UPT ;  /* 0x00000018060f7892 */ /* 0x000fd8000f8e3c3f */
.L_x_156:
[----:B------:R-:W-:Y:S01]  /*15a0*/  SHF.L.U32 R14, R89, 0x1f, RZ ;  /* 0x0000001f590e7819 */ /* 0x000fe200000006ff */
[----:B------:R-:W-:Y:S01]  /*15b0*/  IMAD.MOV.U32 R178, RZ, RZ, RZ ;  /* 0x000000ffffb27224 */ /* 0x000fe200078e00ff */
[----:B------:R-:W-:Y:S02]  /*15c0*/  ISETP.GE.AND P1, PT, R19, 0x1, PT ;  /* 0x000000011300780c */ /* 0x000fe40003f26270 */
[----:B------:R-:W0:Y:S02]  /*15d0*/  SYNCS.PHASECHK.TRANS64.TRYWAIT P0, [UR13+-0x8], R14 ;  /* 0xfffff80eff0075a7 */ /* 0x000e24000800014d */
[----:B0--3-5:R-:W-:Y:S09]  /*15e0*/  @!P0 BRA `(.L_x_16) ;  /* 0x0000007800748947 */ /* 0x029ff20003800000 */
.L_x_184:
[----:B------:R-:W-:Y:S01]  /*15f0*/  UMOV UR6, URZ ;  /* 0x0000003f00067c82 */ /* 0x000fe20008000000 */
[----:B------:R-:W-:Y:S01]  /*1600*/  IMAD.MOV.U32 R176, RZ, RZ, RZ ;  /* 0x000000ffffb07224 */ /* 0x000fe200078e00ff */
[----:B0-----:R-:W-:Y:S01]  /*1610*/  CS2R R22, SRZ ;  /* 0x0000000000167805 */ /* 0x001fe2000001ff00 */
[----:B------:R-:W-:Y:S01]  /*1620*/  IMAD.MOV.U32 R174, RZ, RZ, RZ ;  /* 0x000000ffffae7224 */ /* 0x000fe200078e00ff */
[----:B------:R-:W-:Y:S01]  /*1630*/  CS2R R24, SRZ ;  /* 0x0000000000187805 */ /* 0x000fe2000001ff00 */
        /* <DEDUP_REMOVED lines=62> */
[----:B------:R-:W-:-:S02]  /*1a20*/  IMAD.MOV.U32 R110, RZ, RZ, RZ ;  /* 0x000000ffff6e7224 */ /* 0x000fc400078e00ff */
[----:B------:R-:W-:Y:S02]  /*1a30*/  IMAD.MOV.U32 R108, RZ, RZ, RZ ;  /* 0x000000ffff6c7224 */ /* 0x000fe400078e00ff */
[----:B------:R-:W-:Y:S02]  /*1a40*/  IMAD.MOV.U32 R106, RZ, RZ, RZ ;  /* 0x000000ffff6a7224 */ /* 0x000fe400078e00ff */
[----:B------:R-:W-:Y:S02]  /*1a50*/  IMAD.MOV.U32 R104, RZ, RZ, RZ ;  /* 0x000000ffff687224 */ /* 0x000fe400078e00ff */
[----:B------:R-:W-:Y:S02]  /*1a60*/  IMAD.MOV.U32 R102, RZ, RZ, RZ ;  /* 0x000000ffff667224 */ /* 0x000fe400078e00ff */
[----:B------:R-:W-:Y:S02]  /*1a70*/  IMAD.MOV.U32 R100, RZ, RZ, RZ ;  /* 0x000000ffff647224 */ /* 0x000fe400078e00ff */
        /* <DEDUP_REMOVED lines=21> */
[----:B------:R-:W-:Y:S01]  /*1bd0*/  IMAD.MOV.U32 R202, RZ, RZ, RZ ;  /* 0x000000ffffca7224 */ /* 0x000fe200078e00ff */
[----:B------:R-:W-:Y:S06]  /*1be0*/  @!P1 BRA `(.L_x_17) ;  /* 0x0000000800309947 */ /* 0x000fec0003800000 */
[----:B------:R-:W-:Y:S01]  /*1bf0*/  IMAD.MOV.U32 R178, RZ, RZ, RZ ;  /* 0x000000ffffb27224 */ /* 0x000fe200078e00ff */
[----:B------:R-:W-:Y:S01]  /*1c00*/  UMOV UR6, URZ ;  /* 0x0000003f00067c82 */ /* 0x000fe20008000000 */
[----:B------:R-:W-:Y:S01]  /*1c10*/  IMAD.MOV.U32 R93, RZ, RZ, R19 ;  /* 0x000000ffff5d7224 */ /* 0x000fe200078e0013 */
[----:B------:R-:W-:Y:S01]  /*1c20*/  UPLOP3.LUT UP0, UPT, UPT, UPT, UPT, 0x40, 0x0 ;  /* 0x000000000000789c */ /* 0x000fe20003f0e870 */
[----:B------:R-:W-:Y:S01]  /*1c30*/  IMAD.U32 R99, RZ, RZ, UR4 ;  /* 0x00000004ff637e24 */ /* 0x000fe2000f8e00ff */
[----:B------:R-:W-:Y:S01]  /*1c40*/  UMOV UR16, UR5 ;  /* 0x0000000500107c82 */ /* 0x000fe20008000000 */
[----:B------:R-:W-:Y:S01]  /*1c50*/  UMOV UR17, UR5 ;  /* 0x0000000500117c82 */ /* 0x000fe20008000000 */
[----:B------:R-:W-:Y:S01]  /*1c60*/  UMOV UR7, URZ ;  /* 0x0000003f00077c82 */ /* 0x000fe20008000000 */
[----:B------:R-:W-:-:S06]  /*1c70*/  ULDC UR23, c[0x0][0x644] ;  /* 0x0001910000177ab9 */ /* 0x000fcc0000000800 */
.L_x_25:
[----:B------:R-:W-:-:S13]  /*1c80*/  ISETP.NE.AND P1, PT, R91, 0x3, PT ;  /* 0x000000035b00780c */ /* 0x000fda0003f25270 */
[----:B------:R-:W-:Y:S05]  /*1c90*/  @!P1 BRA `(.L_x_18) ;  /* 0x0000000000049947 */ /* 0x000fea0003800000 */
[----:B------:R-:W-:Y:S01]  /*1ca0*/  BPT.TRAP 0x1 ;  /* 0x000000040000795c */ /* 0x000fe20000300000 */
.L_x_18:
[----:B------:R-:W-:Y:S01]  /*1cb0*/  ULEA UR8, UR16, UR12, 0x3 ;  /* 0x0000000c10087291 */ /* 0x000fe2000f8e183f */
[----:B------:R-:W-:-:S08]  /*1cc0*/  SHF.L.U32 R95, R99, 0x1f, RZ ;  /* 0x0000001f635f7819 */ /* 0x000fd000000006ff */
[----:B------:R0:W1:Y:S01]  /*1cd0*/  SYNCS.PHASECHK.TRANS64.TRYWAIT P0, [UR8], R95 ;  /* 0x0000005fff0075a7 */ /* 0x0000620008000148 */
[----:B------:R-:W-:Y:S05]  /*1ce0*/  @!P1 BRA `(.L_x_19) ;  /* 0x0000000000049947 */ /* 0x000fea0003800000 */
[----:B------:R-:W-:Y:S01]  /*1cf0*/  BPT.TRAP 0x1 ;  /* 0x000000040000795c */ /* 0x000fe20000300000 */
.L_x_19:
[----:B-1----:R-:W-:Y:S05]  /*1d00*/  @P0 BRA `(.L_x_20) ;  /* 0x0000000000080947 */ /* 0x002fea0003800000 */
[----:B------:R-:W1:Y:S02]  /*1d10*/  SYNCS.PHASECHK.TRANS64.TRYWAIT P0, [UR8], R95 ;  /* 0x0000005fff0075a7 */ /* 0x000e640008000148 */
[----:B-1----:R-:W-:Y:S05]  /*1d20*/  @!P0 BRA `(.L_x_21) ;  /* 0x0000007000bc8947 */ /* 0x002fea0003800000 */
.L_x_20:
[----:B------:R-:W-:Y:S02]  /*1d30*/  USHF.L.U32 UR8, UR16, 0xa, URZ ;  /* 0x0000000a10087899 */ /* 0x000fe4000800063f */
[----:B------:R-:W-:Y:S02]  /*1d40*/  UIADD3 UR9, UR12, 0x180, URZ ;  /* 0x000001800c097890 */ /* 0x000fe4000fffe03f */
[----:B------:R-:W-:Y:S02]  /*1d50*/  UIADD3 UR10, UR12, 0xa180, URZ ;  /* 0x0000a1800c0a7890 */ /* 0x000fe4000fffe03f */
[----:B01----:R-:W-:Y:S01]  /*1d60*/  LEA.HI.SX32 R95, R15, UR8, 0x1d ;  /* 0x000000080f5f7c11 */ /* 0x003fe2000f8feaff */
[----:B------:R-:W-:Y:S02]  /*1d70*/  USHF.R.U32.HI UR9, URZ, 0x4, UR9 ;  /* 0x000000043f097899 */ /* 0x000fe40008011609 */
[----:B------:R-:W-:Y:S02]  /*1d80*/  USHF.R.U32.HI UR10, URZ, 0x4, UR10 ;  /* 0x000000043f0a7899 */ /* 0x000fe4000801160a */
[----:B------:R-:W-:Y:S01]  /*1d90*/  LDS R97, [R95+UR12+0x32180] ;  /* 0x0321800c5f617984 */ /* 0x000fe20008000800 */
[----:B------:R-:W-:-:S02]  /*1da0*/  USEL UR7, UR7, URZ, !UP0 ;  /* 0x0000003f07077287 */ /* 0x000fc4000c000000 */
[----:B------:R-:W-:Y:S01]  /*1db0*/  ULOP3.LUT UR9, UR9, 0x3fff, URZ, 0xc0, !UPT ;  /* 0x00003fff09097892 */ /* 0x000fe2000f8ec03f */
[----:B------:R-:W0:Y:S01]  /*1dc0*/  LDS R204, [R95+UR12+0x32188] ;  /* 0x0321880c5fcc7984 */ /* 0x000e220008000800 */
[----:B------:R-:W-:Y:S02]  /*1dd0*/  ULOP3.LUT UR10, UR10, 0x3fff, URZ, 0xc0, !UPT ;  /* 0x00003fff0a0a7892 */ /* 0x000fe4000f8ec03f */
[----:B------:R-:W-:Y:S02]  /*1de0*/  UISETP.NE.U32.AND UP0, UPT, UR7, URZ, UPT ;  /* 0x0000003f0700728c */ /* 0x000fe4000bf05070 */
[----:B------:R-:W-:Y:S02]  /*1df0*/  ULOP3.LUT UR7, UR9, 0x10000, URZ, 0xfc, !UPT ;  /* 0x0001000009077892 */ /* 0x000fe4000f8efc3f */
[----:B------:R-:W-:Y:S02]  /*1e00*/  ULOP3.LUT UR10, UR10, 0x10000, URZ, 0xfc, !UPT ;  /* 0x000100000a0a7892 */ /* 0x000fe4000f8efc3f */
[----:B------:R-:W-:-:S02]  /*1e10*/  ULEA UR7, UR16, UR7, 0x8 ;  /* 0x0000000710077291 */ /* 0x000fc4000f8e403f */
[----:B------:R-:W-:Y:S01]  /*1e20*/  UIADD3 UR10, UR8, UR10, URZ ;  /* 0x0000000a080a7290 */ /* 0x000fe2000fffe03f */
[----:B------:R-:W-:Y:S01]  /*1e30*/  UMOV UR9, 0x80000020 ;  /* 0x8000002000097882 */ /* 0x000fe20000000000 */
[----:B------:R-:W-:Y:S01]  /*1e40*/  UMOV UR11, 0x40000040 ;  /* 0x40000040000b7882 */ /* 0x000fe20000000000 */
[----:B------:R-:W-:Y:S02]  /*1e50*/  UIADD3 UR6, UR6, 0x2, URZ ;  /* 0x0000000206067890 */ /* 0x000fe4000fffe03f */
[----:B------:R-:W-:Y:S01]  /*1e60*/  UMOV UR8, UR7 ;  /* 0x0000000700087c82 */ /* 0x000fe20008000000 */
[----:B0-----:R-:W-:-:S06]  /*1e70*/  WARPGROUP.ARRIVE ;  /* 0x00000000000079c5 */ /* 0x001fcc0000000000 */
[----:B------:R-:W-:Y:S01]  /*1e80*/  QGMMA.SP.64x128x64.F32.E4M3.E4M3 R24, gdesc[UR8], R24, UP0, R97 ;  /* 0x05e06100081879f3 */ /* 0x000fe2000bf00a18 */
[----:B------:R-:W-:Y:S02]  /*1e90*/  UIADD3 UR8, UR7, 0x2, URZ ;  /* 0x0000000207087890 */ /* 0x000fe4000fffe03f */
[----:B------:R-:W-:Y:S01]  /*1ea0*/  UIADD3 UR10, UR10, 0x4, URZ ;  /* 0x000000040a0a7890 */ /* 0x000fe2000fffe03f */
[----:B------:R-:W-:Y:S01]  /*1eb0*/  UMOV UR9, 0x80000020 ;  /* 0x8000002000097882 */ /* 0x000fe20000000000 */
[----:B------:R-:W-:Y:S01]  /*1ec0*/  UMOV UR11, 0x40000040 ;  /* 0x40000040000b7882 */ /* 0x000fe20000000000 */
[----:B------:R-:W-:-:S04]  /*1ed0*/  UISETP.NE.AND UP0, UPT, UR6, UR23, UPT ;  /* 0x000000170600728c */ /* 0x000fc8000bf05270 */
[----:B------:R-:W-:-:S04]  /*1ee0*/  USEL UR7, URZ, 0x1, UP0 ;  /* 0x000000013f077887 */ /* 0x000fc80008000000 */
[----:B------:R-:W-:-:S06]  /*1ef0*/  UISETP.NE.AND UP0, UPT, UR7, URZ, UPT ;  /* 0x0000003f0700728c */ /* 0x000fcc000bf05270 */
[----:B------:R-:W-:Y:S01]  /*1f00*/  PLOP3.LUT P0, PT, PT, PT, UP0, 0x80, 0x0 ;  /* 0x000000000000781c */ /* 0x000fe20003f0f008 */
[----:B------:R-:W-:Y:S03]  /*1f10*/  QGMMA.SP.64x128x64.F32.E4M3.E4M3 R24, gdesc[UR8], R24, R204, gsb0 ;  /* 0x05e0cc00081879f3 */ /* 0x000fe60008000a18 */
[----:B------:R-:W-:-:S09]  /*1f20*/  WARPGROUP.DEPBAR.LE gsb0, 0x0 ;  /* 0x00008000000079c5 */ /* 0x000fd20000010000 */
[----:B------:R-:W-:Y:S05]  /*1f30*/  @!P0 BRA `(.L_x_22) ;  /* 0x0000000400088947 */ /* 0x000fea0003800000 */
[----:B------:R-:W-:Y:S01]  /*1f40*/  FADD R23, R24, R23 ;  /* 0x0000001718177221 */ /* 0x000fe20000000000 */
[----:B------:R-:W-:-:S01]  /*1f50*/  FADD R202, R25, R202 ;  /* 0x000000ca19ca7221 */ /* 0x000fc20000000000 */
        /* <DEDUP_REMOVED lines=62> */
[----:B------:R-:W-:-:S02]  /*2340*/  WARPGROUP.DEPBAR.LE gsb0, 0x0 ;  /* 0x00008000000079c5 */ /* 0x000fc40000010000 */
[----:B------:R-:W-:-:S05]  /*2350*/  UMOV UR6, URZ ;  /* 0x0000003f00067c82 */ /* 0x000fca0008000000 */
.L_x_22:
[----:B------:R-:W-:Y:S05]  /*2360*/  @!P1 BRA `(.L_x_23) ;  /* 0x0000000000049947 */ /* 0x000fea0003800000 */
[----:B------:R-:W-:Y:S01]  /*2370*/  BPT.TRAP 0x1 ;  /* 0x000000040000795c */ /* 0x000fe20000300000 */
.L_x_23:
[----:B------:R-:W-:Y:S01]  /*2380*/  ULEA UR7, UR17, UR12, 0x3 ;  /* 0x0000000c11077291 */ /* 0x000fe2000f8e183f */
[----:B------:R-:W-:-:S03]  /*2390*/  ISETP.GT.U32.AND P0, PT, R7, 0x1, PT ;  /* 0x000000010700780c */ /* 0x000fc60003f04070 */
[----:B------:R-:W-:-:S04]  /*23a0*/  UIADD3 UR7, UR7, 0x50, URZ ;  /* 0x0000005007077890 */ /* 0x000fc8000fffe03f */
[----:B------:R-:W-:-:S09]  /*23b0*/  UPRMT UR7, URZ, 0x654, UR7 ;  /* 0x000006543f077896 */ /* 0x000fd20008000007 */
[----:B------:R-:W-:Y:S01]  /*23c0*/  SYNCS.ARRIVE.TRANS64.RED.A1T0 RZ, [UR7], RZ ;  /* 0x000000ffffff79a7 */ /* 0x000fe20008100407 */
[----:B------:R-:W-:Y:S05]  /*23d0*/  @P0 BRA `(.L_x_24) ;  /* 0x0000000000040947 */ /* 0x000fea0003800000 */
[----:B------:R-:W-:Y:S01]  /*23e0*/  BPT.TRAP 0x1 ;  /* 0x000000040000795c */ /* 0x000fe20000300000 */
.L_x_24:
[----:B------:R-:W-:Y:S01]  /*23f0*/  UIADD3 UR16, UR16, 0x1, URZ ;  /* 0x0000000110107890 */ /* 0x000fe2000fffe03f */
[C---:B------:R-:W-:Y:S01]  /*2400*/  ISETP.GT.AND P0, PT, R93.reuse, 0x1, PT ;  /* 0x000000015d00780c */ /* 0x040fe20003f04270 */
[----:B------:R-:W-:Y:S01]  /*2410*/  UIADD3 UR17, UR17, 0x1, URZ ;  /* 0x0000000111117890 */ /* 0x000fe2000fffe03f */
[----:B------:R-:W-:Y:S01]  /*2420*/  VIADD R93, R93, 0xffffffff ;  /* 0xffffffff5d5d7836 */ /* 0x000fe20000000000 */
[----:B------:R-:W-:Y:S02]  /*2430*/  UISETP.NE.AND UP1, UPT, UR16, 0xa, UPT ;  /* 0x0000000a1000788c */ /* 0x000fe4000bf25270 */
[----:B------:R-:W-:Y:S02]  /*2440*/  UISETP.NE.AND UP2, UPT, UR17, 0xa, UPT ;  /* 0x0000000a1100788c */ /* 0x000fe4000bf45270 */
[----:B------:R-:W-:Y:S02]  /*2450*/  USEL UR7, URZ, 0x1, UP1 ;  /* 0x000000013f077887 */ /* 0x000fe40008800000 */
[----:B------:R-:W-:-:S02]  /*2460*/  USEL UR16, UR16, URZ, UP1 ;  /* 0x0000003f10107287 */ /* 0x000fc40008800000 */
[----:B------:R-:W-:Y:S02]  /*2470*/  USEL UR17, UR17, URZ, UP2 ;  /* 0x0000003f11117287 */ /* 0x000fe40009000000 */
[----:B------:R-:W-:Y:S01]  /*2480*/  LOP3.LUT R99, R99, UR7, RZ, 0x3c, !PT ;  /* 0x0000000763637c12 */ /* 0x000fe2000f8e3cff */
[----:B------:R-:W-:Y:S01]  /*2490*/  UMOV UR7, 0x1 ;  /* 0x0000000100077882 */ /* 0x000fe20000000000 */
[----:B------:R-:W-:Y:S08]  /*24a0*/  @P0 BRA `(.L_x_25) ;  /* 0xfffffff400f40947 */ /* 0x000ff0000383ffff */
.L_x_17:
[----:B------:R-:W-:Y:S01]  /*24b0*/  UISETP.NE.AND UP0, UPT, UR6, URZ, UPT ;  /* 0x0000003f0600728c */ /* 0x000fe2000bf05270 */
[----:B------:R-:W-:Y:S01]  /*24c0*/  IMAD.U32 R97, RZ, RZ, UR22 ;  /* 0x00000016ff617e24 */ /* 0x000fe2000f8e00ff */
[----:B------:R-:W-:Y:S01]  /*24d0*/  SHF.L.U32 R95, R89, 0x1f, RZ ;  /* 0x0000001f595f7819 */ /* 0x000fe200000006ff */
[----:B------:R-:W-:Y:S01]  /*24e0*/  IMAD.MOV.U32 R93, RZ, RZ, R23 ;  /* 0x000000ffff5d7224 */ /* 0x000fe200078e0017 */
[----:B------:R-:W-:-:S06]  /*24f0*/  USEL UR6, URZ, 0x1, !UP0 ;  /* 0x000000013f067887 */ /* 0x000fcc000c000000 */
[----:B------:R-:W-:-:S13]  /*2500*/  ISETP.NE.AND P0, PT, RZ, UR6, PT ;  /* 0x00000006ff007c0c */ /* 0x000fda000bf05270 */
[----:B------:R-:W-:Y:S05]  /*2510*/  @!P0 BRA `(.L_x_26) ;  /* 0x0000000400048947 */ /* 0x000fea0003800000 */
[----:B------:R-:W-:Y:S01]  /*2520*/  FADD R93, R24, R93 ;  /* 0x0000005d185d7221 */ /* 0x000fe20000000000 */
        /* <DEDUP_REMOVED lines=63> */
[----:B------:R-:W-:-:S06]  /*2920*/  WARPGROUP.DEPBAR.LE gsb0, 0x0 ;  /* 0x00008000000079c5 */ /* 0x000fcc0000010000 */
.L_x_26:
[----:B------:R0:W-:Y:S01]  /*2930*/  SYNCS.ARRIVE.TRANS64.A1T0 RZ, [R97+UR21], RZ ;  /* 0x000000ff61ff79a7 */ /* 0x0001e20008100015 */
[----:B------:R-:W-:Y:S02]  /*2940*/  WARPGROUP.DEPBAR.LE gsb0, 0x0 ;  /* 0x00008000000079c5 */ /* 0x000fe40000010000 */
[----:B------:R-:W-:Y:S01]  /*2950*/  UIADD3 UR5, UR5, UR20, URZ ;  /* 0x0000001405057290 */ /* 0x000fe2000fffe03f */
[----:B------:R-:W-:Y:S01]  /*2960*/  SHF.R.S32.HI R30, RZ, 0x1f, R4 ;  /* 0x0000001fff1e7819 */ /* 0x000fe20000011404 */
[----:B------:R-:W-:Y:S02]  /*2970*/  UISETP.GE.U32.AND UP1, UPT, UR20, 0xa, UPT ;  /* 0x0000000a1400788c */ /* 0x000fe4000bf26070 */
[----:B------:R-:W-:Y:S01]  /*2980*/  UISETP.GT.U32.AND UP0, UPT, UR5, 0x9, UPT ;  /* 0x000000090500788c */ /* 0x000fe2000bf04070 */
[----:B------:R-:W1:Y:S01]  /*2990*/  SYNCS.PHASECHK.TRANS64.TRYWAIT P0, [UR13+0x8], R95 ;  /* 0x0000085fff0075a7 */ /* 0x000e62000800014d */
[----:B------:R-:W-:Y:S02]  /*29a0*/  UIMAD.WIDE.U32 UR6, UR5, -0x33333333, URZ ;  /* 0xcccccccd050678a5 */ /* 0x000fe4000f8e003f */
[----:B------:R-:W-:-:S02]  /*29b0*/  UISETP.LT.U32.AND UP0, UPT, UR20, 0xa, UP0 ;  /* 0x0000000a1400788c */ /* 0x000fc40008701070 */
[----:B------:R-:W-:Y:S02]  /*29c0*/  USHF.R.U32.HI UR6, URZ, 0x3, UR7 ;  /* 0x000000033f067899 */ /* 0x000fe40008011607 */
[----:B------:R-:W-:Y:S02]  /*29d0*/  USEL UR8, URZ, 0x1, !UP0 ;  /* 0x000000013f087887 */ /* 0x000fe4000c000000 */
[----:B------:R-:W-:Y:S02]  /*29e0*/  UIMAD UR5, UR6, -0xa, UR5 ;  /* 0xfffffff6060578a4 */ /* 0x000fe4000f8e0205 */
[----:B------:R-:W-:-:S04]  /*29f0*/  ULOP3.LUT UR4, UR4, UR8, URZ, 0x3c, !UPT ;  /* 0x0000000804047292 */ /* 0x000fc8000f8e3c3f */
[----:B------:R-:W-:Y:S01]  /*2a00*/  @UP1 ULOP3.LUT UR4, UR4, 0x1, UR6, 0x78, !UPT ;  /* 0x0000000104041892 */ /* 0x000fe2000f8e7806 */
[----:B------:R-:W2:Y:S01]  /*2a10*/  LDC R28, c[0x0][0x288] ;  /* 0x0000a200ff1c7b82 */ /* 0x000ea20000000800 */
[----:B01----:R-:W-:Y:S10]  /*2a20*/  @!P0 BRA `(.L_x_27) ;  /* 0x0000006400948947 */ /* 0x003ff40003800000 */
.L_x_185:
[----:B------:R-:W-:Y:S01]  /*2a30*/  ULDC.64 UR6, c[0x0][0x6d0] ;  /* 0x0001b40000067ab9 */ /* 0x000fe20000000a00 */
[----:B------:R-:W-:Y:S02]  /*2a40*/  IMAD.SHL.U32 R34, R6, 0x40, RZ ;  /* 0x0000004006227824 */ /* 0x000fe400078e00ff */
[----:B------:R-:W-:Y:S02]  /*2a50*/  IMAD R23, R30, UR6, RZ ;  /* 0x000000061e177c24 */ /* 0x000fe4000f8e02ff */
[C---:B------:R-:W-:Y:S01]  /*2a60*/  IMAD.WIDE.U32 R26, R4.reuse, UR6, R10 ;  /* 0x00000006041a7c25 */ /* 0x040fe2000f8e000a */
[----:B------:R-:W-:Y:S01]  /*2a70*/  ULDC UR6, c[0x0][0x284] ;  /* 0x0000a10000067ab9 */ /* 0x000fe20000000800 */
[----:B------:R-:W-:Y:S02]  /*2a80*/  SHF.R.S32.HI R35, RZ, 0x1f, R34 ;  /* 0x0000001fff237819 */ /* 0x000fe40000011422 */
[----:B------:R-:W-:Y:S01]  /*2a90*/  IMAD R29, R4, UR7, R23 ;  /* 0x00000007041d7c24 */ /* 0x000fe2000f8e0217 */
[C---:B------:R-:W-:Y:S01]  /*2aa0*/  ISETP.GE.AND P0, PT, R34.reuse, UR6, PT ;  /* 0x0000000622007c0c */ /* 0x040fe2000bf06270 */
[----:B------:R-:W-:Y:S01]  /*2ab0*/  IMAD.SHL.U32 R23, R5, 0x80, RZ ;  /* 0x0000008005177824 */ /* 0x000fe200078e00ff */
[----:B------:R-:W-:Y:S01]  /*2ac0*/  IADD3 R26, P1, R34, R26, RZ ;  /* 0x0000001a221a7210 */ /* 0x000fe20007f3e0ff */
[----:B0-----:R-:W-:-:S03]  /*2ad0*/  IMAD.WIDE R24, R21, 0x2, RZ ;  /* 0x0000000215187825 */ /* 0x001fc600078e02ff */
[----:B--2---:R-:W-:Y:S01]  /*2ae0*/  ISETP.GE.OR P0, PT, R23, R28, P0 ;  /* 0x0000001c1700720c */ /* 0x004fe20000706670 */
[----:B------:R-:W-:Y:S01]  /*2af0*/  IMAD R6, R21, -0x2, R28 ;  /* 0xfffffffe15067824 */ /* 0x000fe200078e021c */
[----:B------:R-:W-:Y:S01]  /*2b00*/  IADD3.X R27, R35, R27, R29, P1, !PT ;  /* 0x0000001b231b7210 */ /* 0x000fe20000ffe41d */
[----:B------:R-:W-:-:S04]  /*2b10*/  IMAD.WIDE R40, R5, 0x80, R24 ;  /* 0x0000008005287825 */ /* 0x000fc800078e0218 */
[----:B------:R-:W-:-:S06]  /*2b20*/  IMAD.IADD R5, R6, 0x1, -R23 ;  /* 0x0000000106057824 */ /* 0x000fcc00078e0a17 */
[----:B------:R-:W-:Y:S05]  /*2b30*/  @P0 BRA `(.L_x_28) ;  /* 0x00000048008c0947 */ /* 0x000fea0003800000 */
[----:B------:R-:W0:Y:S01]  /*2b40*/  LDC.64 R24, c[0x0][0x6c8] ;  /* 0x0001b200ff187b82 */ /* 0x000e220000000a00 */
[----:B-----5:R-:W-:Y:S01]  /*2b50*/  FSETP.NEU.AND P0, PT, R12, RZ, PT ;  /* 0x000000ff0c00720b */ /* 0x020fe20003f0d000 */
[----:B------:R-:W-:Y:S01]  /*2b60*/  IMAD.IADD R44, R17, 0x1, -R34 ;  /* 0x00000001112c7824 */ /* 0x000fe200078e0a22 */
[----:B------:R-:W-:Y:S01]  /*2b70*/  ISETP.GT.AND P1, PT, R5, RZ, PT ;  /* 0x000000ff0500720c */ /* 0x000fe20003f24270 */
[----:B------:R-:W-:Y:S03]  /*2b80*/  BSSY B0, `(.L_x_28) ;  /* 0x000049e000007945 */ /* 0x000fe60003800000 */
[----:B------:R-:W-:Y:S01]  /*2b90*/  ISETP.GT.AND P5, PT, R44, RZ, P1 ;  /* 0x000000ff2c00720c */ /* 0x000fe20000fa4270 */
[-C--:B0-----:R-:W-:Y:S02]  /*2ba0*/  IMAD R6, R41, R24.reuse, RZ ;  /* 0x0000001829067224 */ /* 0x081fe400078e02ff */
[----:B------:R-:W-:-:S04]  /*2bb0*/  IMAD.WIDE.U32 R42, R40, R24, R26 ;  /* 0x00000018282a7225 */ /* 0x000fc800078e001a */
[----:B------:R-:W-:-:S04]  /*2bc0*/  IMAD R23, R40, R25, R6 ;  /* 0x0000001928177224 */ /* 0x000fc800078e0206 */
[----:B------:R-:W-:Y:S01]  /*2bd0*/  IMAD.IADD R37, R43, 0x1, R23 ;  /* 0x000000012b257824 */ /* 0x000fe200078e0217 */
[----:B------:R-:W-:Y:S06]  /*2be0*/  @!P0 BRA `(.L_x_29) ;  /* 0x0000003000e08947 */ /* 0x000fec0003800000 */
[----:B------:R-:W-:Y:S01]  /*2bf0*/  ULDC.64 UR6, c[0x0][0x6b8] ;  /* 0x0001ae0000067ab9 */ /* 0x000fe20000000a00 */
[----:B------:R-:W-:Y:S01]  /*2c00*/  ULDC.64 UR10, c[0x0][0x6b0] ;  /* 0x0001ac00000a7ab9 */ /* 0x000fe20000000a00 */
[----:B------:R-:W-:Y:S01]  /*2c10*/  IMAD.WIDE.U32 R26, R4, UR6, R10 ;  /* 0x00000006041a7c25 */ /* 0x000fe2000f8e000a */
[----:B------:R-:W-:Y:S01]  /*2c20*/  ULDC.64 UR16, c[0x0][0x6a8] ;  /* 0x0001aa0000107ab9 */ /* 0x000fe20000000a00 */
[----:B------:R-:W0:Y:S01]  /*2c30*/  LDC.64 R38, c[0x0][0x6b0] ;  /* 0x0001ac00ff267b82 */ /* 0x000e220000000a00 */
[----:B------:R-:W-:Y:S01]  /*2c40*/  ULDC.64 UR8, c[0x0][0x6c0] ;  /* 0x0001b00000087ab9 */ /* 0x000fe20000000a00 */
[----:B------:R-:W-:Y:S01]  /*2c50*/  IMAD R23, R30, UR6, RZ ;  /* 0x000000061e177c24 */ /* 0x000fe2000f8e02ff */
[----:B------:R-:W-:-:S03]  /*2c60*/  IADD3 R30, P0, R34, R26, RZ ;  /* 0x0000001a221e7210 */ /* 0x000fc60007f1e0ff */
[----:B------:R-:W-:Y:S02]  /*2c70*/  IMAD R45, R4, UR7, R23 ;  /* 0x00000007042d7c24 */ /* 0x000fe4000f8e0217 */
[----:B------:R-:W-:-:S03]  /*2c80*/  IMAD R23, R41, UR10, RZ ;  /* 0x0000000a29177c24 */ /* 0x000fc6000f8e02ff */
[----:B------:R-:W-:Y:S01]  /*2c90*/  IADD3.X R31, R35, R27, R45, P0, !PT ;  /* 0x0000001b231f7210 */ /* 0x000fe200007fe42d */
[C---:B------:R-:W-:Y:S02]  /*2ca0*/  IMAD R43, R40.reuse, UR11, R23 ;  /* 0x0000000b282b7c24 */ /* 0x040fe4000f8e0217 */
[----:B------:R-:W-:-:S04]  /*2cb0*/  IMAD.WIDE.U32 R26, R40, UR10, R30 ;  /* 0x0000000a281a7c25 */ /* 0x000fc8000f8e001e */
[----:B------:R-:W-:Y:S01]  /*2cc0*/  IMAD.IADD R23, R27, 0x1, R43 ;  /* 0x000000011b177824 */ /* 0x000fe200078e022b */
[----:B------:R-:W-:-:S04]  /*2cd0*/  LEA R28, P0, R26, UR16, 0x2 ;  /* 0x000000101a1c7c11 */ /* 0x000fc8000f8010ff */
[----:B------:R-:W-:-:S05]  /*2ce0*/  LEA.HI.X R29, R26, UR17, R23, 0x2, P0 ;  /* 0x000000111a1d7c11 */ /* 0x000fca00080f1417 */
[----:B------:R-:W2:Y:S01]  /*2cf0*/  @P5 LDG.E.LTC128B R23, desc[UR18][R28.64] ;  /* 0x000000121c175981 */ /* 0x000ea2000c1e1920 */
[----:B------:R-:W-:Y:S01]  /*2d00*/  IMAD.WIDE.U32 R32, R40, UR10, R34 ;  /* 0x0000000a28207c25 */ /* 0x000fe2000f8e0022 */
[----:B------:R-:W-:Y:S01]  /*2d10*/  LEA R26, P0, R42, UR8, 0x2 ;  /* 0x000000082a1a7c11 */ /* 0x000fe2000f8010ff */
[----:B------:R-:W-:Y:S02]  /*2d20*/  BSSY B1, `(.L_x_30) ;  /* 0x0000016000017945 */ /* 0x000fe40003800000 */
[----:B0-----:R-:W-:Y:S01]  /*2d30*/  IMAD.WIDE.U32 R40, R40, UR10, R38 ;  /* 0x0000000a28287c25 */ /* 0x001fe2000f8e0026 */
[----:B------:R-:W-:Y:S02]  /*2d40*/  IADD3 R36, P2, R10, R32, RZ ;  /* 0x000000200a247210 */ /* 0x000fe40007f5e0ff */
[----:B------:R-:W-:Y:S01]  /*2d50*/  LEA.HI.X R27, R42, UR9, R37, 0x2, P0 ;  /* 0x000000092a1b7c11 */ /* 0x000fe200080f1425 */
[----:B------:R-:W-:Y:S01]  /*2d60*/  IMAD.IADD R47, R43, 0x1, R41 ;  /* 0x000000012b2f7824 */ /* 0x000fe200078e0229 */
[----:B------:R-:W-:-:S02]  /*2d70*/  ISETP.GT.AND P0, PT, R5, 0x1, PT ;  /* 0x000000010500780c */ /* 0x000fc40003f04270 */
[----:B------:R-:W-:Y:S02]  /*2d80*/  IADD3.X R37, R11, R43, R33, P2, !PT ;  /* 0x0000002b0b257210 */ /* 0x000fe400017fe421 */
[----:B------:R-:W-:Y:S02]  /*2d90*/  ISETP.GT.AND P2, PT, R44, RZ, P0 ;  /* 0x000000ff2c00720c */ /* 0x000fe40000744270 */
[----:B------:R-:W-:Y:S01]  /*2da0*/  LEA R32, P4, R24, R26, 0x2 ;  /* 0x0000001a18207211 */ /* 0x000fe200078810ff */
[----:B------:R-:W-:-:S04]  /*2db0*/  IMAD.WIDE.U32 R36, R4, UR6, R36 ;  /* 0x0000000604247c25 */ /* 0x000fc8000f8e0024 */
[----:B--2---:R-:W-:-:S04]  /*2dc0*/  FMUL R6, R23, R12 ;  /* 0x0000000c17067220 */ /* 0x004fc80000400000 */
[----:B------:R-:W-:Y:S01]  /*2dd0*/  FFMA R93, R93, R13, R6 ;  /* 0x0000000d5d5d7223 */ /* 0x000fe20000000006 */
[----:B------:R-:W-:-:S04]  /*2de0*/  IADD3 R6, P6, R30, R40, RZ ;  /* 0x000000281e067210 */ /* 0x000fc80007fde0ff */
[----:B------:R0:W-:Y:S01]  /*2df0*/  @P5 STG.E desc[UR18][R26.64], R93 ;  /* 0x0000005d1a005986 */ /* 0x0001e2000c101912 */
[----:B------:R-:W-:Y:S01]  /*2e00*/  IMAD.X R43, R47, 0x1, R31, P6 ;  /* 0x000000012f2b7824 */ /* 0x000fe200030e061f */
[----:B------:R-:W-:Y:S01]  /*2e10*/  LEA R38, P6, R36, UR16, 0x2 ;  /* 0x0000001024267c11 */ /* 0x000fe2000f8c10ff */
[----:B------:R-:W-:Y:S01]  /*2e20*/  IMAD.IADD R31, R45, 0x1, R37 ;  /* 0x000000012d1f7824 */ /* 0x000fe200078e0225 */
[----:B------:R-:W-:-:S04]  /*2e30*/  LEA R30, P5, R6, UR16, 0x2 ;  /* 0x00000010061e7c11 */ /* 0x000fc8000f8a10ff */
[----:B------:R-:W-:Y:S02]  /*2e40*/  LEA.HI.X R39, R36, UR17, R31, 0x2, P6 ;  /* 0x0000001124277c11 */ /* 0x000fe4000b0f141f */
[----:B------:R-:W-:Y:S01]  /*2e50*/  LEA.HI.X R31, R6, UR17, R43, 0x2, P5 ;  /* 0x00000011061f7c11 */ /* 0x000fe2000a8f142b */
[----:B------:R-:W-:Y:S06]  /*2e60*/  @!P2 BRA `(.L_x_31) ;  /* 0x000000000004a947 */ /* 0x000fec0003800000 */
[----:B------:R1:W5:Y:S02]  /*2e70*/  LDG.E.LTC128B R23, desc[UR18][R30.64] ;  /* 0x000000121e177981 */ /* 0x000364000c1e1920 */
.L_x_31:
[----:B------:R-:W-:Y:S05]  /*2e80*/  BSYNC B1 ;  /* 0x0000000000017941 */ /* 0x000fea0003800000 */
.L_x_30:
[----:B-----5:R-:W-:Y:S01]  /*2e90*/  FMUL R6, R23, R12 ;  /* 0x0000000c17067220 */ /* 0x020fe20000400000 */
[----:B------:R-:W-:Y:S01]  /*2ea0*/  LEA.HI.X R33, R24, R27, R25, 0x2, P4 ;  /* 0x0000001b18217211 */ /* 0x000fe200020f1419 */
[----:B------:R-:W-:Y:S01]  /*2eb0*/  BSSY B1, `(.L_x_32) ;  /* 0x0000008000017945 */ /* 0x000fe20003800000 */
[----:B------:R-:W-:Y:S01]  /*2ec0*/  ISETP.GT.AND P1, PT, R44, 0x8, P1 ;  /* 0x000000082c00780c */ /* 0x000fe20000f24270 */
[----:B------:R-:W-:Y:S01]  /*2ed0*/  FFMA R37, R202, R13, R6 ;  /* 0x0000000dca257223 */ /* 0x000fe20000000006 */
[----:B------:R-:W-:-:S04]  /*2ee0*/  IADD3 R34, P5, P6, R10, R40, R34 ;  /* 0x000000280a227210 */ /* 0x000fc80007ebe022 */
[----:B------:R2:W-:Y:S01]  /*2ef0*/  @P2 STG.E desc[UR18][R32.64], R37 ;  /* 0x0000002520002986 */ /* 0x0005e2000c101912 */
[----:B------:R-:W-:-:S06]  /*2f00*/  IADD3.X R35, R11, R47, R35, P5, P6 ;  /* 0x0000002f0b237210 */ /* 0x000fcc0002fec423 */
[----:B------:R-:W-:Y:S05]  /*2f10*/  @!P1 BRA `(.L_x_33) ;  /* 0x0000000000049947 */ /* 0x000fea0003800000 */
[----:B------:R3:W5:Y:S02]  /*2f20*/  LDG.E.LTC128B R23, desc[UR18][R38.64+0x20] ;  /* 0x0000201226177981 */ /* 0x000764000c1e1920 */
.L_x_33:
[----:B------:R-:W-:Y:S05]  /*2f30*/  BSYNC B1 ;  /* 0x0000000000017941 */ /* 0x000fea0003800000 */
.L_x_32:
[----:B--2--5:R-:W-:Y:S01]  /*2f40*/  FMUL R37, R23, R12 ;  /* 0x0000000c17257220 */ /* 0x024fe20000400000 */
[----:B------:R-:W-:Y:S01]  /*2f50*/  ISETP.GT.AND P0, PT, R44, 0x8, P0 ;  /* 0x000000082c00780c */ /* 0x000fe20000704270 */
[----:B------:R-:W-:Y:S01]  /*2f60*/  IMAD.WIDE.U32 R34, R4, UR6, R34 ;  /* 0x0000000604227c25 */ /* 0x000fe2000f8e0022 */
[----:B------:R-:W-:-:S03]  /*2f70*/  ISETP.GT.AND P2, PT, R5, 0x8, PT ;  /* 0x000000080500780c */ /* 0x000fc60003f44270 */
[----:B---3--:R-:W-:Y:S01]  /*2f80*/  FFMA R39, R200, R13, R37 ;  /* 0x0000000dc8277223 */ /* 0x008fe20000000025 */
[----:B------:R-:W-:Y:S01]  /*2f90*/  USHF.L.U64.HI UR9, UR10, 0x5, UR11 ;  /* 0x000000050a097899 */ /* 0x000fe2000801020b */
[----:B------:R-:W-:Y:S01]  /*2fa0*/  IMAD.IADD R35, R45, 0x1, R35 ;  /* 0x000000012d237824 */ /* 0x000fe200078e0223 */
[----:B------:R-:W-:Y:S01]  /*2fb0*/  LEA R36, P5, R34, UR16, 0x2 ;  /* 0x0000001022247c11 */ /* 0x000fe2000f8a10ff */
[----:B------:R-:W-:Y:S01]  /*2fc0*/  USHF.L.U32 UR8, UR10, 0x5, URZ ;  /* 0x000000050a087899 */ /* 0x000fe2000800063f */
[----:B------:R2:W-:Y:S01]  /*2fd0*/  @P1 STG.E desc[UR18][R26.64+0x20], R39 ;  /* 0x000020271a001986 */ /* 0x0005e2000c101912 */
[----:B------:R-:W-:Y:S01]  /*2fe0*/  BSSY B1, `(.L_x_34) ;  /* 0x0000005000017945 */ /* 0x000fe20003800000 */
[----:B------:R-:W-:Y:S02]  /*2ff0*/  ISETP.GT.AND P4, PT, R44, RZ, P2 ;  /* 0x000000ff2c00720c */ /* 0x000fe40001784270 */
[----:B------:R-:W-:Y:S01]  /*3000*/  LEA.HI.X R37, R34, UR17, R35, 0x2, P5 ;  /* 0x0000001122257c11 */ /* 0x000fe2000a8f1423 */
[----:B------:R-:W-:Y:S10]  /*3010*/  @!P0 BRA `(.L_x_35) ;  /* 0x0000000000048947 */ /* 0x000ff40003800000 */
[----:B------:R3:W5:Y:S02]  /*3020*/  LDG.E.LTC128B R23, desc[UR18][R36.64+0x20] ;  /* 0x0000201224177981 */ /* 0x000764000c1e1920 */
.L_x_35:
[----:B------:R-:W-:Y:S05]  /*3030*/  BSYNC B1 ;  /* 0x0000000000017941 */ /* 0x000fea0003800000 */
.L_x_34:
[----:B---3-5:R-:W-:Y:S01]  /*3040*/  FMUL R37, R23, R12 ;  /* 0x0000000c17257220 */ /* 0x028fe20000400000 */
[----:B------:R-:W-:Y:S01]  /*3050*/  IADD3 R34, P1, R28, UR8, RZ ;  /* 0x000000081c227c10 */ /* 0x000fe2000ff3e0ff */
[----:B------:R-:W-:Y:S02]  /*3060*/  IMAD.MOV.U32 R43, RZ, RZ, R23 ;  /* 0x000000ffff2b7224 */ /* 0x000fe400078e0017 */
[----:B--2---:R-:W-:Y:S01]  /*3070*/  FFMA R39, R198, R13, R37 ;  /* 0x0000000dc6277223 */ /* 0x004fe20000000025 */
[----:B------:R-:W-:-:S04]  /*3080*/  IADD3.X R35, R29, UR9, RZ, P1, !PT ;  /* 0x000000091d237c10 */ /* 0x000fc80008ffe4ff */
[----:B------:R2:W-:Y:S04]  /*3090*/  @P0 STG.E desc[UR18][R32.64+0x20], R39 ;  /* 0x0000202720000986 */ /* 0x0005e8000c101912 */
[----:B------:R-:W3:Y:S01]  /*30a0*/  @P4 LDG.E.LTC128B R43, desc[UR18][R34.64] ;  /* 0x00000012222b4981 */ /* 0x000ee2000c1e1920 */
[C---:B------:R-:W-:Y:S01]  /*30b0*/  IMAD.SHL.U32 R4, R24.reuse, 0x20, RZ ;  /* 0x0000002018047824 */ /* 0x040fe200078e00ff */
[----:B------:R-:W-:Y:S01]  /*30c0*/  SHF.L.U64.HI R6, R24, 0x5, R25 ;  /* 0x0000000518067819 */ /* 0x000fe20000010219 */
[----:B------:R-:W-:Y:S01]  /*30d0*/  BSSY B1, `(.L_x_36) ;  /* 0x000000c000017945 */ /* 0x000fe20003800000 */
[----:B------:R-:W-:Y:S02]  /*30e0*/  ISETP.GT.AND P0, PT, R5, 0x9, PT ;  /* 0x000000090500780c */ /* 0x000fe40003f04270 */
[----:B------:R-:W-:-:S02]  /*30f0*/  IADD3 R36, P5, R4, R26, RZ ;  /* 0x0000001a04247210 */ /* 0x000fc40007fbe0ff */
[----:B------:R-:W-:-:S03]  /*3100*/  ISETP.GT.AND P1, PT, R44, RZ, P0 ;  /* 0x000000ff2c00720c */ /* 0x000fc60000724270 */
[----:B------:R-:W-:Y:S01]  /*3110*/  IMAD.X R37, R6, 0x1, R27, P5 ;  /* 0x0000000106257824 */ /* 0x000fe200028e061b */
[----:B------:R-:W-:-:S04]  /*3120*/  IADD3 R40, P5, R30, UR8, RZ ;  /* 0x000000081e287c10 */ /* 0x000fc8000ffbe0ff */
[----:B------:R-:W-:Y:S01]  /*3130*/  IADD3.X R41, R31, UR9, RZ, P5, !PT ;  /* 0x000000091f297c10 */ /* 0x000fe2000affe4ff */
[----:B---3--:R-:W-:-:S04]  /*3140*/  FMUL R23, R43, R12 ;  /* 0x0000000c2b177220 */ /* 0x008fc80000400000 */
[----:B------:R-:W-:-:S05]  /*3150*/  FFMA R23, R196, R13, R23 ;  /* 0x0000000dc4177223 */ /* 0x000fca0000000017 */
[----:B------:R2:W-:Y:S01]  /*3160*/  @P4 STG.E desc[UR18][R36.64], R23 ;  /* 0x0000001724004986 */ /* 0x0005e2000c101912 */
[----:B------:R-:W-:Y:S05]  /*3170*/  @!P1 BRA `(.L_x_37) ;  /* 0x0000000000049947 */ /* 0x000fea0003800000 */
[----:B------:R3:W5:Y:S02]  /*3180*/  LDG.E.LTC128B R43, desc[UR18][R40.64] ;  /* 0x00000012282b7981 */ /* 0x000764000c1e1920 */
.L_x_37:
[----:B------:R-:W-:Y:S05]  /*3190*/  BSYNC B1 ;  /* 0x0000000000017941 */ /* 0x000fea0003800000 */
.L_x_36:
[----:B------:R-:W-:Y:S01]  /*31a0*/  UIADD3 UR6, UP0, UR8, 0x20, URZ ;  /* 0x0000002008067890 */ /* 0x000fe2000ff1e03f */
[----:B------:R-:W-:Y:S01]  /*31b0*/  ISETP.GT.AND P2, PT, R44, 0x8, P2 ;  /* 0x000000082c00780c */ /* 0x000fe20001744270 */
[----:B--2--5:R-:W-:Y:S01]  /*31c0*/  FMUL R23, R43, R12 ;  /* 0x0000000c2b177220 */ /* 0x024fe20000400000 */
[----:B------:R-:W-:Y:S01]  /*31d0*/  IADD3 R38, P4, R4, R32, RZ ;  /* 0x0000002004267210 */ /* 0x000fe20007f9e0ff */
[----:B------:R-:W-:Y:S02]  /*31e0*/  UIADD3.X UR7, URZ, UR9, URZ, UP0, !UPT ;  /* 0x000000093f077290 */ /* 0x000fe400087fe43f */
[----:B------:R-:W-:Y:S01]  /*31f0*/  IADD3 R28, P5, R28, UR6, RZ ;  /* 0x000000061c1c7c10 */ /* 0x000fe2000ffbe0ff */
[----:B------:R-:W-:Y:S01]  /*3200*/  FFMA R45, R194, R13, R23 ;  /* 0x0000000dc22d7223 */ /* 0x000fe20000000017 */
[----:B------:R-:W-:Y:S02]  /*3210*/  IMAD.X R39, R6, 0x1, R33, P4 ;  /* 0x0000000106277824 */ /* 0x000fe400020e0621 */
[----:B------:R-:W-:-:S03]  /*3220*/  IADD3.X R29, R29, UR7, RZ, P5, !PT ;  /* 0x000000071d1d7c10 */ /* 0x000fc6000affe4ff */
[----:B------:R2:W-:Y:S04]  /*3230*/  @P1 STG.E desc[UR18][R38.64], R45 ;  /* 0x0000002d26001986 */ /* 0x0005e8000c101912 */
[----:B------:R-:W4:Y:S01]  /*3240*/  @P2 LDG.E.LTC128B R43, desc[UR18][R28.64] ;  /* 0x000000121c2b2981 */ /* 0x000f22000c1e1920 */
[----:B------:R-:W-:Y:S01]  /*3250*/  IADD3 R24, P1, R4, 0x20, RZ ;  /* 0x0000002004187810 */ /* 0x000fe20007f3e0ff */
[----:B------:R-:W-:Y:S01]  /*3260*/  BSSY B1, `(.L_x_38) ;  /* 0x000000c000017945 */ /* 0x000fe20003800000 */
[----:B------:R-:W-:Y:S02]  /*3270*/  ISETP.GT.AND P4, PT, R44, 0x8, P0 ;  /* 0x000000082c00780c */ /* 0x000fe40000784270 */
[----:B0-----:R-:W-:Y:S01]  /*3280*/  IADD3 R26, P5, R24, R26, RZ ;  /* 0x0000001a181a7210 */ /* 0x001fe20007fbe0ff */
[----:B------:R-:W-:Y:S01]  /*3290*/  IMAD.X R23, RZ, RZ, R6, P1 ;  /* 0x000000ffff177224 */ /* 0x000fe200008e0606 */
[----:B-1----:R-:W-:-:S03]  /*32a0*/  IADD3 R30, P0, R30, UR6, RZ ;  /* 0x000000061e1e7c10 */ /* 0x002fc6000ff1e0ff */
[----:B------:R-:W-:Y:S01]  /*32b0*/  IMAD.X R27, R23, 0x1, R27, P5 ;  /* 0x00000001171b7824 */ /* 0x000fe200028e061b */
[----:B------:R-:W-:Y:S01]  /*32c0*/  IADD3.X R31, R31, UR7, RZ, P0, !PT ;  /* 0x000000071f1f7c10 */ /* 0x000fe200087fe4ff */
[----:B----4-:R-:W-:-:S04]  /*32d0*/  FMUL R25, R43, R12 ;  /* 0x0000000c2b197220 */ /* 0x010fc80000400000 */
[----:B------:R-:W-:-:S05]  /*32e0*/  FFMA R25, R192, R13, R25 ;  /* 0x0000000dc0197223 */ /* 0x000fca0000000019 */
[----:B------:R2:W-:Y:S01]  /*32f0*/  @P2 STG.E desc[UR18][R26.64], R25 ;  /* 0x000000191a002986 */ /* 0x0005e2000c101912 */
[----:B------:R-:W-:Y:S05]  /*3300*/  @!P4 BRA `(.L_x_39) ;  /* 0x000000000004c947 */ /* 0x000fea0003800000 */
[----:B------:R0:W5:Y:S02]  /*3310*/  LDG.E.LTC128B R43, desc[UR18][R30.64] ;  /* 0x000000121e2b7981 */ /* 0x000164000c1e1920 */
.L_x_39:
[----:B------:R-:W-:Y:S05]  /*3320*/  BSYNC B1 ;  /* 0x0000000000017941 */ /* 0x000fea0003800000 */
.L_x_38:
[----:B------:R-:W-:Y:S01]  /*3330*/  IADD3 R28, P2, R24, R32, RZ ;  /* 0x00000020181c7210 */ /* 0x000fe20007f5e0ff */
[----:B--2--5:R-:W-:Y:S01]  /*3340*/  FMUL R25, R43, R12 ;  /* 0x0000000c2b197220 */ /* 0x024fe20000400000 */
[C---:B------:R-:W-:Y:S01]  /*3350*/  ISETP.GT.AND P1, PT, R5.reuse, 0x10, PT ;  /* 0x000000100500780c */ /* 0x040fe20003f24270 */
[----:B------:R-:W-:Y:S01]  /*3360*/  BSSY B1, `(.L_x_40) ;  /* 0x000000b000017945 */ /* 0x000fe20003800000 */
[----:B------:R-:W-:Y:S01]  /*3370*/  ISETP.GT.AND P0, PT, R5, 0x11, PT ;  /* 0x000000110500780c */ /* 0x000fe20003f04270 */
[----:B------:R-:W-:Y:S01]  /*3380*/  FFMA R25, R190, R13, R25 ;  /* 0x0000000dbe197223 */ /* 0x000fe20000000019 */
[----:B------:R-:W-:Y:S01]  /*3390*/  IMAD.X R29, R23, 0x1, R33, P2 ;  /* 0x00000001171d7824 */ /* 0x000fe200010e0621 */
[----:B------:R-:W-:Y:S02]  /*33a0*/  ISETP.GT.AND P5, PT, R44, RZ, P1 ;  /* 0x000000ff2c00720c */ /* 0x000fe40000fa4270 */
[----:B0-----:R-:W-:Y:S02]  /*33b0*/  IADD3 R30, P2, R34, UR8, RZ ;  /* 0x00000008221e7c10 */ /* 0x001fe4000ff5e0ff */
[----:B------:R0:W-:Y:S01]  /*33c0*/  @P4 STG.E desc[UR18][R28.64], R25 ;  /* 0x000000191c004986 */ /* 0x0001e2000c101912 */
[----:B------:R-:W-:-:S02]  /*33d0*/  IADD3 R26, P6, R36, R4, RZ ;  /* 0x00000004241a7210 */ /* 0x000fc40007fde0ff */
[----:B------:R-:W-:-:S06]  /*33e0*/  IADD3.X R31, R35, UR9, RZ, P2, !PT ;  /* 0x00000009231f7c10 */ /* 0x000fcc00097fe4ff */
[----:B------:R-:W-:Y:S05]  /*33f0*/  @!P5 BRA `(.L_x_41) ;  /* 0x000000000004d947 */ /* 0x000fea0003800000 */
[----:B------:R1:W5:Y:S02]  /*3400*/  LDG.E.LTC128B R43, desc[UR18][R30.64] ;  /* 0x000000121e2b7981 */ /* 0x000364000c1e1920 */
.L_x_41:
[----:B------:R-:W-:Y:S05]  /*3410*/  BSYNC B1 ;  /* 0x0000000000017941 */ /* 0x000fea0003800000 */
.L_x_40:
[----:B0----5:R-:W-:Y:S01]  /*3420*/  FMUL R25, R43, R12 ;  /* 0x0000000c2b197220 */ /* 0x021fe20000400000 */
[----:B------:R-:W-:Y:S01]  /*3430*/  IMAD.X R27, R37, 0x1, R6, P6 ;  /* 0x00000001251b7824 */ /* 0x000fe200030e0606 */
[----:B------:R-:W-:Y:S01]  /*3440*/  ISETP.GT.AND P2, PT, R44, RZ, P0 ;  /* 0x000000ff2c00720c */ /* 0x000fe20000744270 */
[----:B------:R-:W-:Y:S01]  /*3450*/  BSSY B1, `(.L_x_42) ;  /* 0x0000008000017945 */ /* 0x000fe20003800000 */
[----:B------:R-:W-:Y:S01]  /*3460*/  FFMA R25, R188, R13, R25 ;  /* 0x0000000dbc197223 */ /* 0x000fe20000000019 */
[----:B------:R-:W-:Y:S02]  /*3470*/  IADD3 R32, P6, R40, UR8, RZ ;  /* 0x0000000828207c10 */ /* 0x000fe4000ffde0ff */
[----:B------:R-:W-:Y:S02]  /*3480*/  IADD3 R28, P4, R38, R4, RZ ;  /* 0x00000004261c7210 */ /* 0x000fe40007f9e0ff */
[----:B------:R0:W-:Y:S01]  /*3490*/  @P5 STG.E desc[UR18][R26.64], R25 ;  /* 0x000000191a005986 */ /* 0x0001e2000c101912 */
[----:B------:R-:W-:-:S05]  /*34a0*/  IADD3.X R33, R41, UR9, RZ, P6, !PT ;  /* 0x0000000929217c10 */ /* 0x000fca000b7fe4ff */
[----:B------:R-:W-:Y:S05]  /*34b0*/  @!P2 BRA `(.L_x_43) ;  /* 0x000000000004a947 */ /* 0x000fea0003800000 */
[----:B------:R2:W5:Y:S02]  /*34c0*/  LDG.E.LTC128B R43, desc[UR18][R32.64] ;  /* 0x00000012202b7981 */ /* 0x000564000c1e1920 */
.L_x_43:
[----:B------:R-:W-:Y:S05]  /*34d0*/  BSYNC B1 ;  /* 0x0000000000017941 */ /* 0x000fea0003800000 */
.L_x_42:
[----:B0----5:R-:W-:Y:S01]  /*34e0*/  FMUL R25, R43, R12 ;  /* 0x0000000c2b197220 */ /* 0x021fe20000400000 */
[----:B------:R-:W-:Y:S01]  /*34f0*/  IMAD.X R29, R39, 0x1, R6, P4 ;  /* 0x00000001271d7824 */ /* 0x000fe200020e0606 */
[----:B------:R-:W-:Y:S01]  /*3500*/  ISETP.GT.AND P1, PT, R44, 0x8, P1 ;  /* 0x000000082c00780c */ /* 0x000fe20000f24270 */
[----:B------:R-:W-:Y:S01]  /*3510*/  BSSY B1, `(.L_x_44) ;  /* 0x0000009000017945 */ /* 0x000fe20003800000 */
[----:B------:R-:W-:Y:S01]  /*3520*/  FFMA R45, R186, R13, R25 ;  /* 0x0000000dba2d7223 */ /* 0x000fe20000000019 */
[----:B------:R-:W-:Y:S01]  /*3530*/  IADD3 R34, P4, R34, UR6, RZ ;  /* 0x0000000622227c10 */ /* 0x000fe2000ff9e0ff */
[----:B------:R-:W-:Y:S01]  /*3540*/  IMAD.MOV.U32 R25, RZ, RZ, R43 ;  /* 0x000000ffff197224 */ /* 0x000fe200078e002b */
[----:B------:R-:W-:Y:S02]  /*3550*/  IADD3 R42, P5, R24, R36, RZ ;  /* 0x00000024182a7210 */ /* 0x000fe40007fbe0ff */
[----:B------:R0:W-:Y:S01]  /*3560*/  @P2 STG.E desc[UR18][R28.64], R45 ;  /* 0x0000002d1c002986 */ /* 0x0001e2000c101912 */
[----:B------:R-:W-:-:S05]  /*3570*/  IADD3.X R35, R35, UR7, RZ, P4, !PT ;  /* 0x0000000723237c10 */ /* 0x000fca000a7fe4ff */
[----:B------:R-:W-:Y:S05]  /*3580*/  @!P1 BRA `(.L_x_45) ;  /* 0x0000000000049947 */ /* 0x000fea0003800000 */
[----:B------:R4:W5:Y:S02]  /*3590*/  LDG.E.LTC128B R25, desc[UR18][R34.64] ;  /* 0x0000001222197981 */ /* 0x000964000c1e1920 */
.L_x_45:
[----:B------:R-:W-:Y:S05]  /*35a0*/  BSYNC B1 ;  /* 0x0000000000017941 */ /* 0x000fea0003800000 */
.L_x_44:
[----:B----45:R-:W-:Y:S01]  /*35b0*/  FMUL R35, R25, R12 ;  /* 0x0000000c19237220 */ /* 0x030fe20000400000 */
[----:B------:R-:W-:Y:S01]  /*35c0*/  IMAD.X R43, R23, 0x1, R37, P5 ;  /* 0x00000001172b7824 */ /* 0x000fe200028e0625 */
[----:B------:R-:W-:Y:S01]  /*35d0*/  ISETP.GT.AND P2, PT, R44, 0x8, P0 ;  /* 0x000000082c00780c */ /* 0x000fe20000744270 */
[----:B------:R-:W-:Y:S01]  /*35e0*/  BSSY B1, `(.L_x_46) ;  /* 0x0000007000017945 */ /* 0x000fe20003800000 */
[----:B------:R-:W-:Y:S01]  /*35f0*/  FFMA R37, R184, R13, R35 ;  /* 0x0000000db8257223 */ /* 0x000fe20000000023 */
[----:B------:R-:W-:-:S04]  /*3600*/  IADD3 R34, P0, R40, UR6, RZ ;  /* 0x0000000628227c10 */ /* 0x000fc8000ff1e0ff */
[----:B------:R4:W-:Y:S01]  /*3610*/  @P1 STG.E desc[UR18][R42.64], R37 ;  /* 0x000000252a001986 */ /* 0x0009e2000c101912 */
[----:B------:R-:W-:-:S05]  /*3620*/  IADD3.X R35, R41, UR7, RZ, P0, !PT ;  /* 0x0000000729237c10 */ /* 0x000fca00087fe4ff */
[----:B------:R-:W-:Y:S05]  /*3630*/  @!P2 BRA `(.L_x_47) ;  /* 0x000000000004a947 */ /* 0x000fea0003800000 */
[----:B------:R0:W5:Y:S02]  /*3640*/  LDG.E.LTC128B R25, desc[UR18][R34.64] ;  /* 0x0000001222197981 */ /* 0x000164000c1e1920 */
.L_x_47:
[----:B------:R-:W-:Y:S05]  /*3650*/  BSYNC B1 ;  /* 0x0000000000017941 */ /* 0x000fea0003800000 */
.L_x_46:
[----:B0----5:R-:W-:Y:S01]  /*3660*/  FMUL R35, R25, R12 ;  /* 0x0000000c19237220 */ /* 0x021fe20000400000 */
[----:B------:R-:W-:Y:S01]  /*3670*/  IADD3 R34, P5, R24, R38, RZ ;  /* 0x0000002618227210 */ /* 0x000fe20007fbe0ff */
[----:B------:R-:W-:Y:S01]  /*3680*/  BSSY B1, `(.L_x_48) ;  /* 0x000000c000017945 */ /* 0x000fe20003800000 */
[----:B------:R-:W-:Y:S01]  /*3690*/  ISETP.GT.AND P1, PT, R5, 0x18, PT ;  /* 0x000000180500780c */ /* 0x000fe20003f24270 */
[----:B---3--:R-:W-:Y:S01]  /*36a0*/  FFMA R41, R182, R13, R35 ;  /* 0x0000000db6297223 */ /* 0x008fe20000000023 */
[----:B------:R-:W-:Y:S01]  /*36b0*/  IADD3 R36, P6, R30, UR8, RZ ;  /* 0x000000081e247c10 */ /* 0x000fe2000ffde0ff */
[----:B------:R-:W-:Y:S01]  /*36c0*/  IMAD.X R35, R23, 0x1, R39, P5 ;  /* 0x0000000117237824 */ /* 0x000fe200028e0627 */
[----:B------:R-:W-:Y:S02]  /*36d0*/  ISETP.GT.AND P4, PT, R44, RZ, P1 ;  /* 0x000000ff2c00720c */ /* 0x000fe40000f84270 */
[----:B------:R-:W-:Y:S02]  /*36e0*/  ISETP.GT.AND P0, PT, R5, 0x19, PT ;  /* 0x000000190500780c */ /* 0x000fe40003f04270 */
[----:B------:R0:W-:Y:S01]  /*36f0*/  @P2 STG.E desc[UR18][R34.64], R41 ;  /* 0x0000002922002986 */ /* 0x0001e2000c101912 */
[----:B------:R-:W-:-:S02]  /*3700*/  IADD3 R38, P5, R26, R4, RZ ;  /* 0x000000041a267210 */ /* 0x000fc40007fbe0ff */
[----:B----4-:R-:W-:-:S06]  /*3710*/  IADD3.X R37, R31, UR9, RZ, P6, !PT ;  /* 0x000000091f257c10 */ /* 0x010fcc000b7fe4ff */
[----:B------:R-:W-:Y:S05]  /*3720*/  @!P4 BRA `(.L_x_49) ;  /* 0x000000000004c947 */ /* 0x000fea0003800000 */
[----:B------:R3:W5:Y:S02]  /*3730*/  LDG.E.LTC128B R25, desc[UR18][R36.64] ;  /* 0x0000001224197981 */ /* 0x000764000c1e1920 */
.L_x_49:
[----:B------:R-:W-:Y:S05]  /*3740*/  BSYNC B1 ;  /* 0x0000000000017941 */ /* 0x000fea0003800000 */
.L_x_48:
        /* <DEDUP_REMOVED lines=11> */
.L_x_51:
[----:B------:R-:W-:Y:S05]  /*3800*/  BSYNC B1 ;  /* 0x0000000000017941 */ /* 0x000fea0003800000 */
.L_x_50:
[----:B-----5:R-:W-:Y:S01]  /*3810*/  FMUL R43, R25, R12 ;  /* 0x0000000c192b7220 */ /* 0x020fe20000400000 */
[----:B0-----:R-:W-:Y:S01]  /*3820*/  IMAD.X R41, R29, 0x1, R6, P5 ;  /* 0x000000011d297824 */ /* 0x001fe200028e0606 */
[----:B------:R-:W-:Y:S01]  /*3830*/  ISETP.GT.AND P1, PT, R44, 0x8, P1 ;  /* 0x000000082c00780c */ /* 0x000fe20000f24270 */
[----:B------:R-:W-:Y:S01]  /*3840*/  BSSY B1, `(.L_x_52) ;  /* 0x0000008000017945 */ /* 0x000fe20003800000 */
[----:B------:R-:W-:Y:S01]  /*3850*/  FFMA R43, R14, R13, R43 ;  /* 0x0000000d0e2b7223 */ /* 0x000fe2000000002b */
[----:B-1----:R-:W-:Y:S02]  /*3860*/  IADD3 R30, P4, R30, UR6, RZ ;  /* 0x000000061e1e7c10 */ /* 0x002fe4000ff9e0ff */
[----:B------:R-:W-:Y:S02]  /*3870*/  IADD3 R42, P5, R26, R24, RZ ;  /* 0x000000181a2a7210 */ /* 0x000fe40007fbe0ff */
[----:B------:R0:W-:Y:S01]  /*3880*/  @P2 STG.E desc[UR18][R40.64], R43 ;  /* 0x0000002b28002986 */ /* 0x0001e2000c101912 */
[----:B------:R-:W-:-:S05]  /*3890*/  IADD3.X R31, R31, UR7, RZ, P4, !PT ;  /* 0x000000071f1f7c10 */ /* 0x000fca000a7fe4ff */
[----:B------:R-:W-:Y:S05]  /*38a0*/  @!P1 BRA `(.L_x_53) ;  /* 0x0000000000049947 */ /* 0x000fea0003800000 */
[----:B------:R1:W5:Y:S02]  /*38b0*/  LDG.E.LTC128B R25, desc[UR18][R30.64] ;  /* 0x000000121e197981 */ /* 0x000364000c1e1920 */
.L_x_53:
[----:B------:R-:W-:Y:S05]  /*38c0*/  BSYNC B1 ;  /* 0x0000000000017941 */ /* 0x000fea0003800000 */
.L_x_52:
[----:B-1---5:R-:W-:Y:S01]  /*38d0*/  FMUL R31, R25, R12 ;  /* 0x0000000c191f7220 */ /* 0x022fe20000400000 */
[----:B0-----:R-:W-:Y:S01]  /*38e0*/  IMAD.X R43, R27, 0x1, R23, P5 ;  /* 0x000000011b2b7824 */ /* 0x001fe200028e0617 */
        /* <DEDUP_REMOVED lines=8> */
.L_x_55:
[----:B------:R-:W-:Y:S05]  /*3970*/  BSYNC B1 ;  /* 0x0000000000017941 */ /* 0x000fea0003800000 */
.L_x_54:
[----:B-1---5:R-:W-:Y:S01]  /*3980*/  FMUL R27, R25, R12 ;  /* 0x0000000c191b7220 */ /* 0x022fe20000400000 */
[----:B------:R-:W-:Y:S01]  /*3990*/  IADD3 R26, P5, R28, R24, RZ ;  /* 0x000000181c1a7210 */ /* 0x000fe20007fbe0ff */
[----:B------:R-:W-:Y:S01]  /*39a0*/  BSSY B1, `(.L_x_56) ;  /* 0x000000c000017945 */ /* 0x000fe20003800000 */
[----:B------:R-:W-:Y:S01]  /*39b0*/  ISETP.GT.AND P1, PT, R5, 0x20, PT ;  /* 0x000000200500780c */ /* 0x000fe20003f24270 */
[----:B0-----:R-:W-:Y:S01]  /*39c0*/  FFMA R31, R18, R13, R27 ;  /* 0x0000000d121f7223 */ /* 0x001fe2000000001b */
[----:B------:R-:W-:Y:S01]  /*39d0*/  IADD3 R28, P6, R36, UR8, RZ ;  /* 0x00000008241c7c10 */ /* 0x000fe2000ffde0ff */
[----:B------:R-:W-:Y:S01]  /*39e0*/  IMAD.X R27, R29, 0x1, R23, P5 ;  /* 0x000000011d1b7824 */ /* 0x000fe200028e0617 */
[----:B------:R-:W-:Y:S02]  /*39f0*/  ISETP.GT.AND P4, PT, R44, RZ, P1 ;  /* 0x000000ff2c00720c */ /* 0x000fe40000f84270 */
[----:B------:R-:W-:Y:S02]  /*3a00*/  ISETP.GT.AND P0, PT, R5, 0x21, PT ;  /* 0x000000210500780c */ /* 0x000fe40003f04270 */
[----:B------:R0:W-:Y:S01]  /*3a10*/  @P2 STG.E desc[UR18][R26.64], R31 ;  /* 0x0000001f1a002986 */ /* 0x0001e2000c101912 */
[----:B------:R-:W-:-:S02]  /*3a20*/  IADD3 R30, P5, R38, R4, RZ ;  /* 0x00000004261e7210 */ /* 0x000fc40007fbe0ff */
[----:B------:R-:W-:-:S06]  /*3a30*/  IADD3.X R29, R37, UR9, RZ, P6, !PT ;  /* 0x00000009251d7c10 */ /* 0x000fcc000b7fe4ff */
[----:B------:R-:W-:Y:S05]  /*3a40*/  @!P4 BRA `(.L_x_57) ;  /* 0x000000000004c947 */ /* 0x000fea0003800000 */
[----:B------:R1:W5:Y:S02]  /*3a50*/  LDG.E.LTC128B R25, desc[UR18][R28.64] ;  /* 0x000000121c197981 */ /* 0x000364000c1e1920 */
.L_x_57:
[----:B------:R-:W-:Y:S05]  /*3a60*/  BSYNC B1 ;  /* 0x0000000000017941 */ /* 0x000fea0003800000 */
.L_x_56:
[----:B0----5:R-:W-:Y:S01]  /*3a70*/  FMUL R27, R25, R12 ;  /* 0x0000000c191b7220 */ /* 0x021fe20000400000 */
[----:B------:R-:W-:Y:S01]  /*3a80*/  IMAD.X R31, R39, 0x1, R6, P5 ;  /* 0x00000001271f7824 */ /* 0x000fe200028e0606 */
[----:B------:R-:W-:Y:S01]  /*3a90*/  ISETP.GT.AND P2, PT, R44, RZ, P0 ;  /* 0x000000ff2c00720c */ /* 0x000fe20000744270 */
[----:B------:R-:W-:Y:S01]  /*3aa0*/  BSSY B1, `(.L_x_58) ;  /* 0x0000008000017945 */ /* 0x000fe20003800000 */
[----:B--2---:R-:W-:Y:S01]  /*3ab0*/  FFMA R33, R20, R13, R27 ;  /* 0x0000000d14217223 */ /* 0x004fe2000000001b */
[----:B------:R-:W-:Y:S02]  /*3ac0*/  IADD3 R26, P6, R34, UR8, RZ ;  /* 0x00000008221a7c10 */ /* 0x000fe4000ffde0ff */
[----:B------:R-:W-:Y:S02]  /*3ad0*/  IADD3 R32, P5, R40, R4, RZ ;  /* 0x0000000428207210 */ /* 0x000fe40007fbe0ff */
[----:B------:R0:W-:Y:S01]  /*3ae0*/  @P4 STG.E desc[UR18][R30.64], R33 ;  /* 0x000000211e004986 */ /* 0x0001e2000c101912 */
[----:B------:R-:W-:-:S05]  /*3af0*/  IADD3.X R27, R35, UR9, RZ, P6, !PT ;  /* 0x00000009231b7c10 */ /* 0x000fca000b7fe4ff */
[----:B------:R-:W-:Y:S05]  /*3b00*/  @!P2 BRA `(.L_x_59) ;  /* 0x000000000004a947 */ /* 0x000fea0003800000 */
[----:B------:R2:W5:Y:S02]  /*3b10*/  LDG.E.LTC128B R25, desc[UR18][R26.64] ;  /* 0x000000121a197981 */ /* 0x000564000c1e1920 */
.L_x_59:
[----:B------:R-:W-:Y:S05]  /*3b20*/  BSYNC B1 ;  /* 0x0000000000017941 */ /* 0x000fea0003800000 */
.L_x_58:
[----:B-----5:R-:W-:Y:S01]  /*3b30*/  FMUL R43, R25, R12 ;  /* 0x0000000c192b7220 */ /* 0x020fe20000400000 */
[----:B0-----:R-:W-:Y:S01]  /*3b40*/  IMAD.X R33, R41, 0x1, R6, P5 ;  /* 0x0000000129217824 */ /* 0x001fe200028e0606 */
[----:B------:R-:W-:Y:S01]  /*3b50*/  ISETP.GT.AND P1, PT, R44, 0x8, P1 ;  /* 0x000000082c00780c */ /* 0x000fe20000f24270 */
[----:B------:R-:W-:Y:S01]  /*3b60*/  BSSY B1, `(.L_x_60) ;  /* 0x0000008000017945 */ /* 0x000fe20003800000 */
[----:B------:R-:W-:Y:S01]  /*3b70*/  FFMA R43, R22, R13, R43 ;  /* 0x0000000d162b7223 */ /* 0x000fe2000000002b */
[----:B---3--:R-:W-:Y:S02]  /*3b80*/  IADD3 R36, P4, R36, UR6, RZ ;  /* 0x0000000624247c10 */ /* 0x008fe4000ff9e0ff */
[----:B------:R-:W-:Y:S02]  /*3b90*/  IADD3 R42, P5, R38, R24, RZ ;  /* 0x00000018262a7210 */ /* 0x000fe40007fbe0ff */
[----:B------:R0:W-:Y:S01]  /*3ba0*/  @P2 STG.E desc[UR18][R32.64], R43 ;  /* 0x0000002b20002986 */ /* 0x0001e2000c101912 */
[----:B------:R-:W-:-:S05]  /*3bb0*/  IADD3.X R37, R37, UR7, RZ, P4, !PT ;  /* 0x0000000725257c10 */ /* 0x000fca000a7fe4ff */
[----:B------:R-:W-:Y:S05]  /*3bc0*/  @!P1 BRA `(.L_x_61) ;  /* 0x0000000000049947 */ /* 0x000fea0003800000 */
[----:B------:R3:W5:Y:S02]  /*3bd0*/  LDG.E.LTC128B R25, desc[UR18][R36.64] ;  /* 0x0000001224197981 */ /* 0x000764000c1e1920 */
.L_x_61:
[----:B------:R-:W-:Y:S05]  /*3be0*/  BSYNC B1 ;  /* 0x0000000000017941 */ /* 0x000fea0003800000 */
.L_x_60:
[----:B---3-5:R-:W-:Y:S01]  /*3bf0*/  FMUL R37, R25, R12 ;  /* 0x0000000c19257220 */ /* 0x028fe20000400000 */
[----:B0-----:R-:W-:Y:S01]  /*3c00*/  IMAD.X R43, R39, 0x1, R23, P5 ;  /* 0x00000001272b7824 */ /* 0x001fe200028e0617 */
[----:B------:R-:W-:Y:S01]  /*3c10*/  ISETP.GT.AND P2, PT, R44, 0x8, P0 ;  /* 0x000000082c00780c */ /* 0x000fe20000744270 */
[----:B------:R-:W-:Y:S01]  /*3c20*/  BSSY B1, `(.L_x_62) ;  /* 0x0000007000017945 */ /* 0x000fe20003800000 */
[----:B------:R-:W-:Y:S01]  /*3c30*/  FFMA R37, R88, R13, R37 ;  /* 0x0000000d58257223 */ /* 0x000fe20000000025 */
[----:B----4-:R-:W-:-:S04]  /*3c40*/  IADD3 R34, P0, R34, UR6, RZ ;  /* 0x0000000622227c10 */ /* 0x010fc8000ff1e0ff */
[----:B------:R0:W-:Y:S01]  /*3c50*/  @P1 STG.E desc[UR18][R42.64], R37 ;  /* 0x000000252a001986 */ /* 0x0001e2000c101912 */
[----:B------:R-:W-:-:S05]  /*3c60*/  IADD3.X R35, R35, UR7, RZ, P0, !PT ;  /* 0x0000000723237c10 */ /* 0x000fca00087fe4ff */
[----:B------:R-:W-:Y:S05]  /*3c70*/  @!P2 BRA `(.L_x_63) ;  /* 0x000000000004a947 */ /* 0x000fea0003800000 */
[----:B------:R3:W5:Y:S02]  /*3c80*/  LDG.E.LTC128B R25, desc[UR18][R34.64] ;  /* 0x0000001222197981 */ /* 0x000764000c1e1920 */
.L_x_63:
[----:B------:R-:W-:Y:S05]  /*3c90*/  BSYNC B1 ;  /* 0x0000000000017941 */ /* 0x000fea0003800000 */
.L_x_62:
[----:B---3-5:R-:W-:Y:S01]  /*3ca0*/  FMUL R35, R25, R12 ;  /* 0x0000000c19237220 */ /* 0x028fe20000400000 */
[----:B------:R-:W-:Y:S01]  /*3cb0*/  IADD3 R34, P5, R40, R24, RZ ;  /* 0x0000001828227210 */ /* 0x000fe20007fbe0ff */
[----:B------:R-:W-:Y:S01]  /*3cc0*/  BSSY B1, `(.L_x_64) ;  /* 0x000000c000017945 */ /* 0x000fe20003800000 */
[----:B------:R-:W-:Y:S01]  /*3cd0*/  ISETP.GT.AND P1, PT, R5, 0x28, PT ;  /* 0x000000280500780c */ /* 0x000fe20003f24270 */
[----:B------:R-:W-:Y:S01]  /*3ce0*/  FFMA R39, R90, R13, R35 ;  /* 0x0000000d5a277223 */ /* 0x000fe20000000023 */
[----:B------:R-:W-:Y:S01]  /*3cf0*/  IADD3 R36, P6, R28, UR8, RZ ;  /* 0x000000081c247c10 */ /* 0x000fe2000ffde0ff */
[----:B------:R-:W-:Y:S01]  /*3d00*/  IMAD.X R35, R41, 0x1, R23, P5 ;  /* 0x0000000129237824 */ /* 0x000fe200028e0617 */
[----:B------:R-:W-:Y:S02]  /*3d10*/  ISETP.GT.AND P4, PT, R44, RZ, P1 ;  /* 0x000000ff2c00720c */ /* 0x000fe40000f84270 */
[----:B------:R-:W-:Y:S02]  /*3d20*/  ISETP.GT.AND P0, PT, R5, 0x29, PT ;  /* 0x000000290500780c */ /* 0x000fe40003f04270 */
[----:B------:R3:W-:Y:S01]  /*3d30*/  @P2 STG.E desc[UR18][R34.64], R39 ;  /* 0x0000002722002986 */ /* 0x0007e2000c101912 */
[----:B------:R-:W-:-:S02]  /*3d40*/  IADD3 R38, P5, R30, R4, RZ ;  /* 0x000000041e267210 */ /* 0x000fc40007fbe0ff */
[----:B0-----:R-:W-:-:S06]  /*3d50*/  IADD3.X R37, R29, UR9, RZ, P6, !PT ;  /* 0x000000091d257c10 */ /* 0x001fcc000b7fe4ff */
[----:B------:R-:W-:Y:S05]  /*3d60*/  @!P4 BRA `(.L_x_65) ;  /* 0x000000000004c947 */ /* 0x000fea0003800000 */
[----:B------:R0:W5:Y:S02]  /*3d70*/  LDG.E.LTC128B R25, desc[UR18][R36.64] ;  /* 0x0000001224197981 */ /* 0x000164000c1e1920 */
.L_x_65:
[----:B------:R-:W-:Y:S05]  /*3d80*/  BSYNC B1 ;  /* 0x0000000000017941 */ /* 0x000fea0003800000 */
.L_x_64:
[----:B---3-5:R-:W-:Y:S01]  /*3d90*/  FMUL R35, R25, R12 ;  /* 0x0000000c19237220 */ /* 0x028fe20000400000 */
        /* <DEDUP_REMOVED lines=10> */
.L_x_67:
[----:B------:R-:W-:Y:S05]  /*3e40*/  BSYNC B1 ;  /* 0x0000000000017941 */ /* 0x000fea0003800000 */
.L_x_66:
[----:B-----5:R-:W-:Y:S01]  /*3e50*/  FMUL R43, R25, R12 ;  /* 0x0000000c192b7220 */ /* 0x020fe20000400000 */
[----:B---3--:R-:W-:Y:S01]  /*3e60*/  IMAD.X R41, R33, 0x1, R6, P5 ;  /* 0x0000000121297824 */ /* 0x008fe200028e0606 */
        /* <DEDUP_REMOVED lines=9> */
.L_x_69:
[----:B------:R-:W-:Y:S05]  /*3f00*/  BSYNC B1 ;  /* 0x0000000000017941 */ /* 0x000fea0003800000 */
.L_x_68:
[----:B---3-5:R-:W-:Y:S01]  /*3f10*/  FMUL R29, R25, R12 ;  /* 0x0000000c191d7220 */ /* 0x028fe20000400000 */
[----:B-1----:R-:W-:Y:S01]  /*3f20*/  IMAD.X R43, R31, 0x1, R23, P5 ;  /* 0x000000011f2b7824 */ /* 0x002fe200028e0617 */
[----:B------:R-:W-:Y:S01]  /*3f30*/  ISETP.GT.AND P2, PT, R44, 0x8, P0 ;  /* 0x000000082c00780c */ /* 0x000fe20000744270 */
[----:B------:R-:W-:Y:S01]  /*3f40*/  BSSY B1, `(.L_x_70) ;  /* 0x0000007000017945 */ /* 0x000fe20003800000 */
[----:B------:R-:W-:Y:S01]  /*3f50*/  FFMA R29, R96, R13, R29 ;  /* 0x0000000d601d7223 */ /* 0x000fe2000000001d */
[----:B--2---:R-:W-:-:S04]  /*3f60*/  IADD3 R26, P0, R26, UR6, RZ ;  /* 0x000000061a1a7c10 */ /* 0x004fc8000ff1e0ff */
[----:B------:R1:W-:Y:S01]  /*3f70*/  @P1 STG.E desc[UR18][R42.64], R29 ;  /* 0x0000001d2a001986 */ /* 0x0003e2000c101912 */
[----:B------:R-:W-:-:S05]  /*3f80*/  IADD3.X R27, R27, UR7, RZ, P0, !PT ;  /* 0x000000071b1b7c10 */ /* 0x000fca00087fe4ff */
[----:B------:R-:W-:Y:S05]  /*3f90*/  @!P2 BRA `(.L_x_71) ;  /* 0x000000000004a947 */ /* 0x000fea0003800000 */
[----:B------:R2:W5:Y:S02]  /*3fa0*/  LDG.E.LTC128B R25, desc[UR18][R26.64] ;  /* 0x000000121a197981 */ /* 0x000564000c1e1920 */
.L_x_71:
[----:B------:R-:W-:Y:S05]  /*3fb0*/  BSYNC B1 ;  /* 0x0000000000017941 */ /* 0x000fea0003800000 */
.L_x_70:
[----:B--2--5:R-:W-:Y:S01]  /*3fc0*/  FMUL R27, R25, R12 ;  /* 0x0000000c191b7220 */ /* 0x024fe20000400000 */
        /* <DEDUP_REMOVED lines=10> */
[----:B-1----:R-:W-:-:S06]  /*4070*/  IADD3.X R29, R37, UR9, RZ, P6, !PT ;  /* 0x00000009251d7c10 */ /* 0x002fcc000b7fe4ff */
[----:B------:R-:W-:Y:S05]  /*4080*/  @!P4 BRA `(.L_x_73) ;  /* 0x000000000004c947 */ /* 0x000fea0003800000 */
[----:B------:R1:W5:Y:S02]  /*4090*/  LDG.E.LTC128B R25, desc[UR18][R28.64] ;  /* 0x000000121c197981 */ /* 0x000364000c1e1920 */
.L_x_73:
[----:B------:R-:W-:Y:S05]  /*40a0*/  BSYNC B1 ;  /* 0x0000000000017941 */ /* 0x000fea0003800000 */
.L_x_72:
[----:B--2--5:R-:W-:Y:S01]  /*40b0*/  FMUL R27, R25, R12 ;  /* 0x0000000c191b7220 */ /* 0x024fe20000400000 */
        /* <DEDUP_REMOVED lines=10> */
.L_x_75:
[----:B------:R-:W-:Y:S05]  /*4160*/  BSYNC B1 ;  /* 0x0000000000017941 */ /* 0x000fea0003800000 */
.L_x_74:
[----:B-----5:R-:W-:Y:S01]  /*4170*/  FMUL R43, R25, R12 ;  /* 0x0000000c192b7220 */ /* 0x020fe20000400000 */
[----:B--2---:R-:W-:Y:S01]  /*4180*/  IMAD.X R33, R41, 0x1, R6, P5 ;  /* 0x0000000129217824 */ /* 0x004fe200028e0606 */
[----:B------:R-:W-:Y:S01]  /*4190*/  ISETP.GT.AND P1, PT, R44, 0x8, P1 ;  /* 0x000000082c00780c */ /* 0x000fe20000f24270 */
[----:B------:R-:W-:Y:S01]  /*41a0*/  BSSY B1, `(.L_x_76) ;  /* 0x0000008000017945 */ /* 0x000fe20003800000 */
[----:B------:R-:W-:Y:S01]  /*41b0*/  FFMA R43, R102, R13, R43 ;  /* 0x0000000d662b7223 */ /* 0x000fe2000000002b */
[----:B0-----:R-:W-:Y:S02]  /*41c0*/  IADD3 R36, P4, R36, UR6, RZ ;  /* 0x0000000624247c10 */ /* 0x001fe4000ff9e0ff */
[----:B------:R-:W-:Y:S02]  /*41d0*/  IADD3 R42, P5, R38, R24, RZ ;  /* 0x00000018262a7210 */ /* 0x000fe40007fbe0ff */
[----:B------:R0:W-:Y:S01]  /*41e0*/  @P2 STG.E desc[UR18][R32.64], R43 ;  /* 0x0000002b20002986 */ /* 0x0001e2000c101912 */
[----:B------:R-:W-:-:S05]  /*41f0*/  IADD3.X R37, R37, UR7, RZ, P4, !PT ;  /* 0x0000000725257c10 */ /* 0x000fca000a7fe4ff */
[----:B------:R-:W-:Y:S05]  /*4200*/  @!P1 BRA `(.L_x_77) ;  /* 0x0000000000049947 */ /* 0x000fea0003800000 */
[----:B------:R2:W5:Y:S02]  /*4210*/  LDG.E.LTC128B R25, desc[UR18][R36.64] ;  /* 0x0000001224197981 */ /* 0x000564000c1e1920 */
.L_x_77:
[----:B------:R-:W-:Y:S05]  /*4220*/  BSYNC B1 ;  /* 0x0000000000017941 */ /* 0x000fea0003800000 */
.L_x_76:
[----:B--2--5:R-:W-:Y:S01]  /*4230*/  FMUL R37, R25, R12 ;  /* 0x0000000c19257220 */ /* 0x024fe20000400000 */
        /* <DEDUP_REMOVED lines=9> */
.L_x_79:
[----:B------:R-:W-:Y:S05]  /*42d0*/  BSYNC B1 ;  /* 0x0000000000017941 */ /* 0x000fea0003800000 */
.L_x_78:
        /* <DEDUP_REMOVED lines=14> */
.L_x_81:
[----:B------:R-:W-:Y:S05]  /*43c0*/  BSYNC B1 ;  /* 0x0000000000017941 */ /* 0x000fea0003800000 */
.L_x_80:
        /* <DEDUP_REMOVED lines=11> */
.L_x_83:
[----:B------:R-:W-:Y:S05]  /*4480*/  BSYNC B1 ;  /* 0x0000000000017941 */ /* 0x000fea0003800000 */
.L_x_82:
[----:B-----5:R-:W-:Y:S01]  /*4490*/  FMUL R43, R25, R12 ;  /* 0x0000000c192b7220 */ /* 0x020fe20000400000 */
[----:B--2---:R-:W-:Y:S01]  /*44a0*/  IMAD.X R41, R33, 0x1, R6, P5 ;  /* 0x0000000121297824 */ /* 0x004fe200028e0606 */
        /* <DEDUP_REMOVED lines=9> */
.L_x_85:
[----:B------:R-:W-:Y:S05]  /*4540*/  BSYNC B1 ;  /* 0x0000000000017941 */ /* 0x000fea0003800000 */
.L_x_84:
[----:B--2--5:R-:W-:Y:S01]  /*4550*/  FMUL R29, R25, R12 ;  /* 0x0000000c191d7220 */ /* 0x024fe20000400000 */
[----:B-1----:R-:W-:Y:S01]  /*4560*/  IMAD.X R43, R31, 0x1, R23, P5 ;  /* 0x000000011f2b7824 */ /* 0x002fe200028e0617 */
[----:B------:R-:W-:Y:S01]  /*4570*/  ISETP.GT.AND P2, PT, R44, 0x8, P0 ;  /* 0x000000082c00780c */ /* 0x000fe20000744270 */
[----:B------:R-:W-:Y:S01]  /*4580*/  BSSY B1, `(.L_x_86) ;  /* 0x0000007000017945 */ /* 0x000fe20003800000 */
[----:B------:R-:W-:Y:S01]  /*4590*/  FFMA R29, R112, R13, R29 ;  /* 0x0000000d701d7223 */ /* 0x000fe2000000001d */
[----:B---3--:R-:W-:-:S04]  /*45a0*/  IADD3 R26, P0, R26, UR6, RZ ;  /* 0x000000061a1a7c10 */ /* 0x008fc8000ff1e0ff */
[----:B------:R1:W-:Y:S01]  /*45b0*/  @P1 STG.E desc[UR18][R42.64], R29 ;  /* 0x0000001d2a001986 */ /* 0x0003e2000c101912 */
[----:B------:R-:W-:-:S05]  /*45c0*/  IADD3.X R27, R27, UR7, RZ, P0, !PT ;  /* 0x000000071b1b7c10 */ /* 0x000fca00087fe4ff */
[----:B------:R-:W-:Y:S05]  /*45d0*/  @!P2 BRA `(.L_x_87) ;  /* 0x000000000004a947 */ /* 0x000fea0003800000 */
[----:B------:R2:W5:Y:S02]  /*45e0*/  LDG.E.LTC128B R25, desc[UR18][R26.64] ;  /* 0x000000121a197981 */ /* 0x000564000c1e1920 */
.L_x_87:
[----:B------:R-:W-:Y:S05]  /*45f0*/  BSYNC B1 ;  /* 0x0000000000017941 */ /* 0x000fea0003800000 */
.L_x_86:
        /* <DEDUP_REMOVED lines=14> */
.L_x_89:
[----:B------:R-:W-:Y:S05]  /*46e0*/  BSYNC B1 ;  /* 0x0000000000017941 */ /* 0x000fea0003800000 */
.L_x_88:
        /* <DEDUP_REMOVED lines=11> */
.L_x_91:
[----:B------:R-:W-:Y:S05]  /*47a0*/  BSYNC B1 ;  /* 0x0000000000017941 */ /* 0x000fea0003800000 */
.L_x_90:
        /* <DEDUP_REMOVED lines=11> */
.L_x_93:
[----:B------:R-:W-:Y:S05]  /*4860*/  BSYNC B1 ;  /* 0x0000000000017941 */ /* 0x000fea0003800000 */
.L_x_92:
        /* <DEDUP_REMOVED lines=10> */
.L_x_95:
[----:B------:R-:W-:Y:S05]  /*4910*/  BSYNC B1 ;  /* 0x0000000000017941 */ /* 0x000fea0003800000 */
.L_x_94:
        /* <DEDUP_REMOVED lines=14> */
.L_x_97:
[----:B------:R-:W-:Y:S05]  /*4a00*/  BSYNC B1 ;  /* 0x0000000000017941 */ /* 0x000fea0003800000 */
.L_x_96:
        /* <DEDUP_REMOVED lines=11> */
.L_x_99:
[----:B------:R-:W-:Y:S05]  /*4ac0*/  BSYNC B1 ;  /* 0x0000000000017941 */ /* 0x000fea0003800000 */
.L_x_98:
        /* <DEDUP_REMOVED lines=11> */
.L_x_101:
[----:B------:R-:W-:Y:S05]  /*4b80*/  BSYNC B1 ;  /* 0x0000000000017941 */ /* 0x000fea0003800000 */
.L_x_100:
        /* <DEDUP_REMOVED lines=10> */
.L_x_103:
[----:B------:R-:W-:Y:S05]  /*4c30*/  BSYNC B1 ;  /* 0x0000000000017941 */ /* 0x000fea0003800000 */
.L_x_102:
        /* <DEDUP_REMOVED lines=14> */
.L_x_105:
[----:B------:R-:W-:Y:S05]  /*4d20*/  BSYNC B1 ;  /* 0x0000000000017941 */ /* 0x000fea0003800000 */
.L_x_104:
        /* <DEDUP_REMOVED lines=11> */
.L_x_107:
[----:B------:R-:W-:Y:S05]  /*4de0*/  BSYNC B1 ;  /* 0x0000000000017941 */ /* 0x000fea0003800000 */
.L_x_106:
        /* <DEDUP_REMOVED lines=11> */
.L_x_109:
[----:B------:R-:W-:Y:S05]  /*4ea0*/  BSYNC B1 ;  /* 0x0000000000017941 */ /* 0x000fea0003800000 */
.L_x_108:
        /* <DEDUP_REMOVED lines=10> */
.L_x_111:
[----:B------:R-:W-:Y:S05]  /*4f50*/  BSYNC B1 ;  /* 0x0000000000017941 */ /* 0x000fea0003800000 */
.L_x_110:
        /* <DEDUP_REMOVED lines=14> */
.L_x_113:
[----:B------:R-:W-:Y:S05]  /*5040*/  BSYNC B1 ;  /* 0x0000000000017941 */ /* 0x000fea0003800000 */
.L_x_112:
        /* <DEDUP_REMOVED lines=11> */
.L_x_115:
[----:B------:R-:W-:Y:S05]  /*5100*/  BSYNC B1 ;  /* 0x0000000000017941 */ /* 0x000fea0003800000 */
.L_x_114:
        /* <DEDUP_REMOVED lines=11> */
.L_x_117:
[----:B------:R-:W-:Y:S05]  /*51c0*/  BSYNC B1 ;  /* 0x0000000000017941 */ /* 0x000fea0003800000 */
.L_x_116:
        /* <DEDUP_REMOVED lines=10> */
.L_x_119:
[----:B------:R-:W-:Y:S05]  /*5270*/  BSYNC B1 ;  /* 0x0000000000017941 */ /* 0x000fea0003800000 */
.L_x_118:
        /* <DEDUP_REMOVED lines=14> */
.L_x_121:
[----:B------:R-:W-:Y:S05]  /*5360*/  BSYNC B1 ;  /* 0x0000000000017941 */ /* 0x000fea0003800000 */
.L_x_120:
        /* <DEDUP_REMOVED lines=11> */
.L_x_123:
[----:B------:R-:W-:Y:S05]  /*5420*/  BSYNC B1 ;  /* 0x0000000000017941 */ /* 0x000fea0003800000 */
.L_x_122:
        /* <DEDUP_REMOVED lines=11> */
.L_x_125:
[----:B------:R-:W-:Y:S05]  /*54e0*/  BSYNC B1 ;  /* 0x0000000000017941 */ /* 0x000fea0003800000 */
.L_x_124:
        /* <DEDUP_REMOVED lines=10> */
.L_x_127:
[----:B------:R-:W-:Y:S05]  /*5590*/  BSYNC B1 ;  /* 0x0000000000017941 */ /* 0x000fea0003800000 */
.L_x_126:
        /* <DEDUP_REMOVED lines=14> */
.L_x_129:
[----:B------:R-:W-:Y:S05]  /*5680*/  BSYNC B1 ;  /* 0x0000000000017941 */ /* 0x000fea0003800000 */
.L_x_128:
        /* <DEDUP_REMOVED lines=11> */
.L_x_131:
[----:B------:R-:W-:Y:S05]  /*5740*/  BSYNC B1 ;  /* 0x0000000000017941 */ /* 0x000fea0003800000 */
.L_x_130:
        /* <DEDUP_REMOVED lines=11> */
.L_x_133:
[----:B------:R-:W-:Y:S05]  /*5800*/  BSYNC B1 ;  /* 0x0000000000017941 */ /* 0x000fea0003800000 */
.L_x_132:
        /* <DEDUP_REMOVED lines=10> */
.L_x_135:
[----:B------:R-:W-:Y:S05]  /*58b0*/  BSYNC B1 ;  /* 0x0000000000017941 */ /* 0x000fea0003800000 */
.L_x_134:
[----:B--2--5:R-:W-:Y:S01]  /*58c0*/  FMUL R27, R25, R12 ;  /* 0x0000000c191b7220 */ /* 0x024fe20000400000 */
[----:B------:R-:W-:Y:S01]  /*58d0*/  IADD3 R26, P2, R32, R24, RZ ;  /* 0x00000018201a7210 */ /* 0x000fe20007f5e0ff */
[----:B------:R-:W-:Y:S01]  /*58e0*/  BSSY B1, `(.L_x_136) ;  /* 0x000000c000017945 */ /* 0x000fe20003800000 */
[C---:B------:R-:W-:Y:S01]  /*58f0*/  ISETP.GT.AND P4, PT, R5.reuse, 0x70, PT ;  /* 0x000000700500780c */ /* 0x040fe20003f84270 */
[----:B------:R-:W-:Y:S01]  /*5900*/  FFMA R31, R162, R13, R27 ;  /* 0x0000000da21f7223 */ /* 0x000fe2000000001b */
[----:B------:R-:W-:Y:S01]  /*5910*/  ISETP.GT.AND P1, PT, R5, 0x71, PT ;  /* 0x000000710500780c */ /* 0x000fe20003f24270 */
[----:B------:R-:W-:Y:S01]  /*5920*/  IMAD.X R27, R33, 0x1, R23, P2 ;  /* 0x00000001211b7824 */ /* 0x000fe200010e0617 */
[----:B------:R-:W-:Y:S02]  /*5930*/  ISETP.GT.AND P5, PT, R44, RZ, P4 ;  /* 0x000000ff2c00720c */ /* 0x000fe400027a4270 */
[----:B------:R-:W-:Y:S02]  /*5940*/  IADD3 R28, P2, R36, UR8, RZ ;  /* 0x00000008241c7c10 */ /* 0x000fe4000ff5e0ff */
[----:B------:R2:W-:Y:S01]  /*5950*/  @P0 STG.E desc[UR18][R26.64], R31 ;  /* 0x0000001f1a000986 */ /* 0x0005e2000c101912 */
[----:B------:R-:W-:-:S02]  /*5960*/  IADD3 R30, P6, R38, R4, RZ ;  /* 0x00000004261e7210 */ /* 0x000fc40007fde0ff */
[----:B-1----:R-:W-:-:S06]  /*5970*/  IADD3.X R29, R37, UR9, RZ, P2, !PT ;  /* 0x00000009251d7c10 */ /* 0x002fcc00097fe4ff */
[----:B------:R-:W-:Y:S05]  /*5980*/  @!P5 BRA `(.L_x_137) ;  /* 0x000000000004d947 */ /* 0x000fea0003800000 */
[----:B------:R1:W5:Y:S02]  /*5990*/  LDG.E.LTC128B R25, desc[UR18][R28.64] ;  /* 0x000000121c197981 */ /* 0x000364000c1e1920 */
.L_x_137:
[----:B------:R-:W-:Y:S05]  /*59a0*/  BSYNC B1 ;  /* 0x0000000000017941 */ /* 0x000fea0003800000 */
.L_x_136:
[----:B--2--5:R-:W-:Y:S01]  /*59b0*/  FMUL R27, R25, R12 ;  /* 0x0000000c191b7220 */ /* 0x024fe20000400000 */
[----:B------:R-:W-:Y:S01]  /*59c0*/  IMAD.X R31, R39, 0x1, R6, P6 ;  /* 0x00000001271f7824 */ /* 0x000fe200030e0606 */
[----:B------:R-:W-:Y:S01]  /*59d0*/  ISETP.GT.AND P2, PT, R44, RZ, P1 ;  /* 0x000000ff2c00720c */ /* 0x000fe20000f44270 */
[----:B------:R-:W-:Y:S01]  /*59e0*/  BSSY B1, `(.L_x_138) ;  /* 0x0000007000017945 */ /* 0x000fe20003800000 */
[----:B------:R-:W-:Y:S01]  /*59f0*/  FFMA R27, R164, R13, R27 ;  /* 0x0000000da41b7223 */ /* 0x000fe2000000001b */
[----:B------:R-:W-:-:S04]  /*5a00*/  IADD3 R46, P0, R34, UR8, RZ ;  /* 0x00000008222e7c10 */ /* 0x000fc8000ff1e0ff */
[----:B------:R2:W-:Y:S01]  /*5a10*/  @P5 STG.E desc[UR18][R30.64], R27 ;  /* 0x0000001b1e005986 */ /* 0x0005e2000c101912 */
[----:B------:R-:W-:-:S05]  /*5a20*/  IADD3.X R47, R35, UR9, RZ, P0, !PT ;  /* 0x00000009232f7c10 */ /* 0x000fca00087fe4ff */
[----:B------:R-:W-:Y:S05]  /*5a30*/  @!P2 BRA `(.L_x_139) ;  /* 0x000000000004a947 */ /* 0x000fea0003800000 */
[----:B------:R3:W5:Y:S02]  /*5a40*/  LDG.E.LTC128B R25, desc[UR18][R46.64] ;  /* 0x000000122e197981 */ /* 0x000764000c1e1920 */
.L_x_139:
[----:B------:R-:W-:Y:S05]  /*5a50*/  BSYNC B1 ;  /* 0x0000000000017941 */ /* 0x000fea0003800000 */
.L_x_138:
[----:B--2--5:R-:W-:Y:S01]  /*5a60*/  FMUL R27, R25, R12 ;  /* 0x0000000c191b7220 */ /* 0x024fe20000400000 */
[----:B------:R-:W-:Y:S01]  /*5a70*/  IADD3 R26, P5, R40, R4, RZ ;  /* 0x00000004281a7210 */ /* 0x000fe20007fbe0ff */
[----:B------:R-:W-:Y:S01]  /*5a80*/  BSSY B1, `(.L_x_140) ;  /* 0x000000b000017945 */ /* 0x000fe20003800000 */
[----:B------:R-:W-:Y:S01]  /*5a90*/  ISETP.GT.AND P4, PT, R44, 0x8, P4 ;  /* 0x000000082c00780c */ /* 0x000fe20002784270 */
[----:B------:R-:W-:Y:S01]  /*5aa0*/  FFMA R43, R166, R13, R27 ;  /* 0x0000000da62b7223 */ /* 0x000fe2000000001b */
[----:B------:R-:W-:Y:S01]  /*5ab0*/  IADD3 R32, P6, R36, UR6, RZ ;  /* 0x0000000624207c10 */ /* 0x000fe2000ffde0ff */
[----:B------:R-:W-:Y:S01]  /*5ac0*/  IMAD.X R27, R41, 0x1, R6, P5 ;  /* 0x00000001291b7824 */ /* 0x000fe200028e0606 */
[----:B------:R-:W-:Y:S02]  /*5ad0*/  ISETP.GT.AND P0, PT, R5, 0x78, PT ;  /* 0x000000780500780c */ /* 0x000fe40003f04270 */
[----:B------:R-:W-:Y:S02]  /*5ae0*/  IADD3 R42, P5, R38, R24, RZ ;  /* 0x00000018262a7210 */ /* 0x000fe40007fbe0ff */
[----:B------:R2:W-:Y:S01]  /*5af0*/  @P2 STG.E desc[UR18][R26.64], R43 ;  /* 0x0000002b1a002986 */ /* 0x0005e2000c101912 */
[----:B------:R-:W-:-:S04]  /*5b00*/  IADD3.X R33, R37, UR7, RZ, P6, !PT ;  /* 0x0000000725217c10 */ /* 0x000fc8000b7fe4ff */
[----:B------:R-:W-:Y:S06]  /*5b10*/  @!P4 BRA `(.L_x_141) ;  /* 0x000000000004c947 */ /* 0x000fec0003800000 */
[----:B------:R0:W5:Y:S02]  /*5b20*/  LDG.E.LTC128B R25, desc[UR18][R32.64] ;  /* 0x0000001220197981 */ /* 0x000164000c1e1920 */
.L_x_141:
[----:B------:R-:W-:Y:S05]  /*5b30*/  BSYNC B1 ;  /* 0x0000000000017941 */ /* 0x000fea0003800000 */
.L_x_140:
[----:B0----5:R-:W-:Y:S01]  /*5b40*/  FMUL R33, R25, R12 ;  /* 0x0000000c19217220 */ /* 0x021fe20000400000 */
[----:B------:R-:W-:Y:S01]  /*5b50*/  ISETP.GT.AND P2, PT, R5, 0x79, PT ;  /* 0x000000790500780c */ /* 0x000fe20003f44270 */
[----:B--2---:R-:W-:Y:S01]  /*5b60*/  IMAD.X R43, R39, 0x1, R23, P5 ;  /* 0x00000001272b7824 */ /* 0x004fe200028e0617 */
[----:B------:R-:W-:Y:S01]  /*5b70*/  ISETP.GT.AND P1, PT, R44, 0x8, P1 ;  /* 0x000000082c00780c */ /* 0x000fe20000f24270 */
[----:B------:R-:W-:Y:S01]  /*5b80*/  FFMA R5, R168, R13, R33 ;  /* 0x0000000da8057223 */ /* 0x000fe20000000021 */
[----:B------:R-:W-:Y:S01]  /*5b90*/  IADD3 R32, P5, R34, UR6, RZ ;  /* 0x0000000622207c10 */ /* 0x000fe2000ffbe0ff */
[----:B------:R-:W-:Y:S03]  /*5ba0*/  BSSY B1, `(.L_x_142) ;  /* 0x0000005000017945 */ /* 0x000fe60003800000 */
[----:B------:R0:W-:Y:S01]  /*5bb0*/  @P4 STG.E desc[UR18][R42.64], R5 ;  /* 0x000000052a004986 */ /* 0x0001e2000c101912 */
[----:B------:R-:W-:-:S06]  /*5bc0*/  IADD3.X R33, R35, UR7, RZ, P5, !PT ;  /* 0x0000000723217c10 */ /* 0x000fcc000affe4ff */
[----:B------:R-:W-:Y:S05]  /*5bd0*/  @!P1 BRA `(.L_x_143) ;  /* 0x0000000000049947 */ /* 0x000fea0003800000 */
[----:B------:R2:W5:Y:S02]  /*5be0*/  LDG.E.LTC128B R25, desc[UR18][R32.64] ;  /* 0x0000001220197981 */ /* 0x000564000c1e1920 */
.L_x_143:
[----:B------:R-:W-:Y:S05]  /*5bf0*/  BSYNC B1 ;  /* 0x0000000000017941 */ /* 0x000fea0003800000 */
.L_x_142:
[----:B--2---:R-:W-:Y:S01]  /*5c00*/  IADD3 R32, P6, R40, R24, RZ ;  /* 0x0000001828207210 */ /* 0x004fe20007fde0ff */
[----:B0----5:R-:W-:Y:S01]  /*5c10*/  FMUL R5, R25, R12 ;  /* 0x0000000c19057220 */ /* 0x021fe20000400000 */
[----:B------:R-:W-:Y:S01]  /*5c20*/  ISETP.GT.AND P4, PT, R44, RZ, P0 ;  /* 0x000000ff2c00720c */ /* 0x000fe20000784270 */
[----:B------:R-:W-:Y:S01]  /*5c30*/  BSSY B1, `(.L_x_144) ;  /* 0x0000009000017945 */ /* 0x000fe20003800000 */
[----:B----4-:R-:W-:Y:S01]  /*5c40*/  IADD3 R34, P5, R30, R4, RZ ;  /* 0x000000041e227210 */ /* 0x010fe20007fbe0ff */
[----:B------:R-:W-:Y:S02]  /*5c50*/  IMAD.X R33, R41, 0x1, R23, P6 ;  /* 0x0000000129217824 */ /* 0x000fe400030e0617 */
[----:B------:R-:W-:-:S05]  /*5c60*/  FFMA R5, R170, R13, R5 ;  /* 0x0000000daa057223 */ /* 0x000fca0000000005 */
[----:B------:R0:W-:Y:S03]  /*5c70*/  @P1 STG.E desc[UR18][R32.64], R5 ;  /* 0x0000000520001986 */ /* 0x0001e6000c101912 */
[----:B------:R-:W-:Y:S05]  /*5c80*/  @!P4 BRA `(.L_x_145) ;  /* 0x00000000000cc947 */ /* 0x000fea0003800000 */
[----:B0-----:R-:W-:-:S04]  /*5c90*/  IADD3 R32, P1, R28, UR8, RZ ;  /* 0x000000081c207c10 */ /* 0x001fc8000ff3e0ff */
[----:B------:R-:W-:-:S05]  /*5ca0*/  IADD3.X R33, R29, UR9, RZ, P1, !PT ;  /* 0x000000091d217c10 */ /* 0x000fca0008ffe4ff */
[----:B------:R2:W5:Y:S04]  /*5cb0*/  LDG.E.LTC128B R25, desc[UR18][R32.64] ;  /* 0x0000001220197981 */ /* 0x000568000c1e1920 */
.L_x_145:
[----:B------:R-:W-:Y:S05]  /*5cc0*/  BSYNC B1 ;  /* 0x0000000000017941 */ /* 0x000fea0003800000 */
.L_x_144:
[----:B0----5:R-:W-:Y:S01]  /*5cd0*/  FMUL R5, R25, R12 ;  /* 0x0000000c19057220 */ /* 0x021fe20000400000 */
[----:B------:R-:W-:Y:S01]  /*5ce0*/  IMAD.X R35, R31, 0x1, R6, P5 ;  /* 0x000000011f237824 */ /* 0x000fe200028e0606 */
[----:B------:R-:W-:Y:S01]  /*5cf0*/  ISETP.GT.AND P1, PT, R44, RZ, P2 ;  /* 0x000000ff2c00720c */ /* 0x000fe20001724270 */
[----:B------:R-:W-:Y:S01]  /*5d00*/  BSSY B1, `(.L_x_146) ;  /* 0x0000008000017945 */ /* 0x000fe20003800000 */
[----:B--2---:R-:W-:Y:S01]  /*5d10*/  FFMA R33, R172, R13, R5 ;  /* 0x0000000dac217223 */ /* 0x004fe20000000005 */
[----:B------:R-:W-:Y:S02]  /*5d20*/  IADD3 R32, P5, R26, R4, RZ ;  /* 0x000000041a207210 */ /* 0x000fe40007fbe0ff */
[----:B------:R-:W-:Y:S02]  /*5d30*/  IADD3 R4, P6, R46, UR8, RZ ;  /* 0x000000082e047c10 */ /* 0x000fe4000ffde0ff */
[----:B------:R0:W-:Y:S02]  /*5d40*/  @P4 STG.E desc[UR18][R34.64], R33 ;  /* 0x0000002122004986 */ /* 0x0001e4000c101912 */
[----:B------:R-:W-:-:S04]  /*5d50*/  IADD3.X R5, R47, UR9, RZ, P6, !PT ;  /* 0x000000092f057c10 */ /* 0x000fc8000b7fe4ff */
[----:B------:R-:W-:Y:S05]  /*5d60*/  @!P1 BRA `(.L_x_147) ;  /* 0x0000000000049947 */ /* 0x000fea0003800000 */
[----:B------:R2:W5:Y:S02]  /*5d70*/  LDG.E.LTC128B R25, desc[UR18][R4.64] ;  /* 0x0000001204197981 */ /* 0x000564000c1e1920 */
.L_x_147:
[----:B------:R-:W-:Y:S05]  /*5d80*/  BSYNC B1 ;  /* 0x0000000000017941 */ /* 0x000fea0003800000 */
.L_x_146:
[----:B--2--5:R-:W-:Y:S01]  /*5d90*/  FMUL R5, R25, R12 ;  /* 0x0000000c19057220 */ /* 0x024fe20000400000 */
[----:B0-----:R-:W-:Y:S01]  /*5da0*/  IMAD.X R33, R27, 0x1, R6, P5 ;  /* 0x000000011b217824 */ /* 0x001fe200028e0606 */
[----:B------:R-:W-:Y:S01]  /*5db0*/  ISETP.GT.AND P0, PT, R44, 0x8, P0 ;  /* 0x000000082c00780c */ /* 0x000fe20000704270 */
        /* <DEDUP_REMOVED lines=8> */
.L_x_149:
[----:B------:R-:W-:Y:S05]  /*5e40*/  BSYNC B1 ;  /* 0x0000000000017941 */ /* 0x000fea0003800000 */
.L_x_148:
[----:B------:R-:W-:Y:S01]  /*5e50*/  ISETP.GT.AND P2, PT, R44, 0x8, P2 ;  /* 0x000000082c00780c */ /* 0x000fe20001744270 */
[----:B--2--5:R-:W-:Y:S01]  /*5e60*/  FMUL R5, R25, R12 ;  /* 0x0000000c19057220 */ /* 0x024fe20000400000 */
[----:B0-----:R-:W-:Y:S01]  /*5e70*/  IMAD.X R35, R31, 0x1, R23, P5 ;  /* 0x000000011f237824 */ /* 0x001fe200028e0617 */
[----:B------:R-:W-:Y:S02]  /*5e80*/  BSSY B1, `(.L_x_150) ;  /* 0x0000007000017945 */ /* 0x000fe40003800000 */
[----:B-1----:R-:W-:-:S05]  /*5e90*/  FFMA R29, R176, R13, R5 ;  /* 0x0000000db01d7223 */ /* 0x002fca0000000005 */
[----:B------:R0:W-:Y:S01]  /*5ea0*/  @P0 STG.E desc[UR18][R34.64], R29 ;  /* 0x0000001d22000986 */ /* 0x0001e2000c101912 */
[----:B------:R-:W-:-:S04]  /*5eb0*/  IADD3 R4, P0, R46, UR6, RZ ;  /* 0x000000062e047c10 */ /* 0x000fc8000ff1e0ff */
[----:B------:R-:W-:Y:S01]  /*5ec0*/  IADD3.X R5, R47, UR7, RZ, P0, !PT ;  /* 0x000000072f057c10 */ /* 0x000fe200087fe4ff */
[----:B------:R-:W-:Y:S08]  /*5ed0*/  @!P2 BRA `(.L_x_151) ;  /* 0x000000000004a947 */ /* 0x000ff00003800000 */
[----:B------:R1:W5:Y:S02]  /*5ee0*/  LDG.E.LTC128B R25, desc[UR18][R4.64] ;  /* 0x0000001204197981 */ /* 0x000364000c1e1920 */
.L_x_151:
[----:B------:R-:W-:Y:S05]  /*5ef0*/  BSYNC B1 ;  /* 0x0000000000017941 */ /* 0x000fea0003800000 */
.L_x_150:
[----:B------:R-:W-:Y:S05]  /*5f00*/  @!P2 BRA `(.L_x_152) ;  /* 0x000000140094a947 */ /* 0x000fea0003800000 */
[----:B------:R-:W-:Y:S01]  /*5f10*/  IADD3 R24, P0, R26, R24, RZ ;  /* 0x000000181a187210 */ /* 0x000fe20007f1e0ff */
[----:B-1---5:R-:W-:-:S04]  /*5f20*/  FMUL R5, R25, R12 ;  /* 0x0000000c19057220 */ /* 0x022fc80000400000 */
[----:B------:R-:W-:Y:S02]  /*5f30*/  IMAD.X R25, R27, 0x1, R23, P0 ;  /* 0x000000011b197824 */ /* 0x000fe400000e0617 */
[----:B------:R-:W-:-:S05]  /*5f40*/  FFMA R5, R178, R13, R5 ;  /* 0x0000000db2057223 */ /* 0x000fca0000000005 */
[----:B------:R2:W-:Y:S01]  /*5f50*/  STG.E desc[UR18][R24.64], R5 ;  /* 0x0000000518007986 */ /* 0x0005e2000c101912 */
[----:B------:R-:W-:Y:S05]  /*5f60*/  BRA `(.L_x_152) ;  /* 0x00000014007c7947 */ /* 0x000fea0003800000 */
.L_x_29:
[----:B------:R-:W-:Y:S01]  /*5f70*/  ULDC.64 UR6, c[0x0][0x6c0] ;  /* 0x0001b00000067ab9 */ /* 0x000fe20000000a00 */
[----:B------:R-:W-:Y:S01]  /*5f80*/  ISETP.GT.AND P2, PT, R5, 0x1, PT ;  /* 0x000000010500780c */ /* 0x000fe20003f44270 */
[-C--:B------:R-:W-:Y:S01]  /*5f90*/  FMUL R93, R93, R13.reuse ;  /* 0x0000000d5d5d7220 */ /* 0x080fe20000400000 */
[----:B------:R-:W-:Y:S01]  /*5fa0*/  LEA R26, P0, R42, UR6, 0x2 ;  /* 0x000000062a1a7c11 */ /* 0x000fe2000f8010ff */
[-C--:B------:R-:W-:Y:S01]  /*5fb0*/  FMUL R23, R202, R13.reuse ;  /* 0x0000000dca177220 */ /* 0x080fe20000400000 */
[----:B------:R-:W-:Y:S01]  /*5fc0*/  ISETP.GT.AND P4, PT, R44, RZ, P2 ;  /* 0x000000ff2c00720c */ /* 0x000fe20001784270 */
[-C--:B------:R-:W-:Y:S01]  /*5fd0*/  FMUL R35, R198, R13.reuse ;  /* 0x0000000dc6237220 */ /* 0x080fe20000400000 */
[----:B------:R-:W-:Y:S01]  /*5fe0*/  LEA.HI.X R27, R42, UR7, R37, 0x2, P0 ;  /* 0x000000072a1b7c11 */ /* 0x000fe200080f1425 */
[-C--:B------:R-:W-:Y:S01]  /*5ff0*/  FMUL R37, R196, R13.reuse ;  /* 0x0000000dc4257220 */ /* 0x080fe20000400000 */
[----:B------:R-:W-:Y:S01]  /*6000*/  ISETP.GT.AND P1, PT, R44, 0x8, P1 ;  /* 0x000000082c00780c */ /* 0x000fe20000f24270 */
[-C--:B------:R-:W-:Y:S01]  /*6010*/  FMUL R39, R192, R13.reuse ;  /* 0x0000000dc0277220 */ /* 0x080fe20000400000 */
[C-C-:B------:R-:W-:Y:S01]  /*6020*/  SHF.L.U64.HI R4, R24.reuse, 0x5, R25.reuse ;  /* 0x0000000518047819 */ /* 0x140fe20000010219 */
[----:B------:R-:W-:Y:S01]  /*6030*/  @P5 STG.E desc[UR18][R26.64], R93 ;  /* 0x0000005d1a005986 */ /* 0x000fe2000c101912 */
[-C--:B------:R-:W-:Y:S01]  /*6040*/  LEA R28, P5, R24, R26.reuse, 0x2 ;  /* 0x0000001a181c7211 */ /* 0x080fe200078a10ff */
[-C--:B------:R-:W-:Y:S01]  /*6050*/  FMUL R41, R190, R13.reuse ;  /* 0x0000000dbe297220 */ /* 0x080fe20000400000 */
[C---:B------:R-:W-:Y:S01]  /*6060*/  ISETP.GT.AND P0, PT, R5.reuse, 0x8, PT ;  /* 0x000000080500780c */ /* 0x040fe20003f04270 */
[----:B------:R-:W-:Y:S01]  /*6070*/  FMUL R43, R188, R13 ;  /* 0x0000000dbc2b7220 */ /* 0x000fe20000400000 */
[C---:B------:R-:W-:Y:S01]  /*6080*/  LEA.HI.X R29, R24.reuse, R27, R25, 0x2, P5 ;  /* 0x0000001b181d7211 */ /* 0x040fe200028f1419 */
[----:B------:R-:W-:Y:S01]  /*6090*/  IMAD.SHL.U32 R24, R24, 0x20, RZ ;  /* 0x0000002018187824 */ /* 0x000fe200078e00ff */
[----:B------:R-:W-:Y:S01]  /*60a0*/  ISETP.GT.AND P2, PT, R44, 0x8, P2 ;  /* 0x000000082c00780c */ /* 0x000fe20001744270 */
[-C--:B------:R-:W-:Y:S01]  /*60b0*/  FMUL R25, R200, R13.reuse ;  /* 0x0000000dc8197220 */ /* 0x080fe20000400000 */
[----:B------:R-:W-:Y:S01]  /*60c0*/  ISETP.GT.AND P5, PT, R44, RZ, P0 ;  /* 0x000000ff2c00720c */ /* 0x000fe200007a4270 */
[----:B------:R-:W-:Y:S01]  /*60d0*/  @P4 STG.E desc[UR18][R28.64], R23 ;  /* 0x000000171c004986 */ /* 0x000fe2000c101912 */
[----:B------:R-:W-:Y:S01]  /*60e0*/  IADD3 R30, P4, R24, R26, RZ ;  /* 0x0000001a181e7210 */ /* 0x000fe20007f9e0ff */
[----:B------:R-:W-:Y:S01]  /*60f0*/  FMUL R45, R168, R13 ;  /* 0x0000000da82d7220 */ /* 0x000fe20000400000 */
[----:B------:R-:W-:Y:S01]  /*6100*/  IADD3 R32, P6, R24, R28, RZ ;  /* 0x0000001c18207210 */ /* 0x000fe20007fde0ff */
[----:B------:R0:W-:Y:S01]  /*6110*/  @P1 STG.E desc[UR18][R26.64+0x20], R25 ;  /* 0x000020191a001986 */ /* 0x0001e2000c101912 */
[----:B------:R-:W-:Y:S01]  /*6120*/  ISETP.GT.AND P1, PT, R5, 0x9, PT ;  /* 0x000000090500780c */ /* 0x000fe20003f24270 */
[----:B------:R-:W-:Y:S01]  /*6130*/  IMAD.X R31, R4, 0x1, R27, P4 ;  /* 0x00000001041f7824 */ /* 0x000fe200020e061b */
[----:B------:R-:W-:Y:S01]  /*6140*/  ISETP.GT.AND P0, PT, R44, 0x8, P0 ;  /* 0x000000082c00780c */ /* 0x000fe20000704270 */
[----:B------:R-:W-:Y:S01]  /*6150*/  IMAD.X R33, R4, 0x1, R29, P6 ;  /* 0x0000000104217824 */ /* 0x000fe200030e061d */
[----:B------:R-:W-:Y:S01]  /*6160*/  ISETP.GT.AND P4, PT, R44, RZ, P1 ;  /* 0x000000ff2c00720c */ /* 0x000fe20000f84270 */
[----:B------:R1:W-:Y:S01]  /*6170*/  @P2 STG.E desc[UR18][R28.64+0x20], R35 ;  /* 0x000020231c002986 */ /* 0x0003e2000c101912 */
[----:B------:R-:W-:-:S02]  /*6180*/  IADD3 R6, P2, R24, 0x20, RZ ;  /* 0x0000002018067810 */ /* 0x000fc40007f5e0ff */
[----:B------:R-:W-:Y:S01]  /*6190*/  ISETP.GT.AND P1, PT, R44, 0x8, P1 ;  /* 0x000000082c00780c */ /* 0x000fe20000f24270 */
[----:B------:R-:W-:Y:S01]  /*61a0*/  @P5 STG.E desc[UR18][R30.64], R37 ;  /* 0x000000251e005986 */ /* 0x000fe2000c101912 */
[----:B------:R-:W-:Y:S01]  /*61b0*/  IADD3 R34, P6, R24, R30, RZ ;  /* 0x0000001e18227210 */ /* 0x000fe20007fde0ff */
[----:B0-----:R-:W-:Y:S01]  /*61c0*/  FMUL R25, R194, R13 ;  /* 0x0000000dc2197220 */ /* 0x001fe20000400000 */
[----:B------:R-:W-:Y:S01]  /*61d0*/  IADD3 R26, P5, R6, R26, RZ ;  /* 0x0000001a061a7210 */ /* 0x000fe20007fbe0ff */
[----:B------:R-:W-:Y:S01]  /*61e0*/  IMAD.X R23, RZ, RZ, R4, P2 ;  /* 0x000000ffff177224 */ /* 0x000fe200010e0604 */
[----:B------:R-:W-:-:S03]  /*61f0*/  ISETP.GT.AND P2, PT, R5, 0x10, PT ;  /* 0x000000100500780c */ /* 0x000fc60003f44270 */
[----:B------:R-:W-:Y:S01]  /*6200*/  IMAD.X R27, R23, 0x1, R27, P5 ;  /* 0x00000001171b7824 */ /* 0x000fe200028e061b */
[----:B------:R0:W-:Y:S01]  /*6210*/  @P4 STG.E desc[UR18][R32.64], R25 ;  /* 0x0000001920004986 */ /* 0x0001e2000c101912 */
[----:B-1----:R-:W-:Y:S01]  /*6220*/  IADD3 R28, P4, R6, R28, RZ ;  /* 0x0000001c061c7210 */ /* 0x002fe20007f9e0ff */
[----:B------:R-:W-:Y:S01]  /*6230*/  IMAD.X R35, R4, 0x1, R31, P6 ;  /* 0x0000000104237824 */ /* 0x000fe200030e061f */
[----:B------:R-:W-:Y:S01]  /*6240*/  ISETP.GT.AND P5, PT, R44, RZ, P2 ;  /* 0x000000ff2c00720c */ /* 0x000fe200017a4270 */
[----:B------:R1:W-:Y:S01]  /*6250*/  @P0 STG.E desc[UR18][R26.64], R39 ;  /* 0x000000271a000986 */ /* 0x0003e2000c101912 */
[----:B------:R-:W-:Y:S01]  /*6260*/  ISETP.GT.AND P0, PT, R5, 0x11, PT ;  /* 0x000000110500780c */ /* 0x000fe20003f04270 */
[----:B------:R-:W-:-:S03]  /*6270*/  IMAD.X R29, R23, 0x1, R29, P4 ;  /* 0x00000001171d7824 */ /* 0x000fc600020e061d */
[C---:B------:R-:W-:Y:S02]  /*6280*/  ISETP.GT.AND P4, PT, R44.reuse, RZ, P0 ;  /* 0x000000ff2c00720c */ /* 0x040fe40000784270 */
[----:B------:R2:W-:Y:S01]  /*6290*/  @P1 STG.E desc[UR18][R28.64], R41 ;  /* 0x000000291c001986 */ /* 0x0005e2000c101912 */
[----:B------:R-:W-:Y:S01]  /*62a0*/  ISETP.GT.AND P1, PT, R44, 0x8, P2 ;  /* 0x000000082c00780c */ /* 0x000fe20001724270 */
[-C--:B0-----:R-:W-:Y:S01]  /*62b0*/  FMUL R25, R186, R13.reuse ;  /* 0x0000000dba197220 */ /* 0x081fe20000400000 */
[----:B------:R-:W-:Y:S02]  /*62c0*/  IADD3 R36, P2, R24, R32, RZ ;  /* 0x0000002018247210 */ /* 0x000fe40007f5e0ff */
[----:B------:R0:W-:Y:S01]  /*62d0*/  @P5 STG.E desc[UR18][R34.64], R43 ;  /* 0x0000002b22005986 */ /* 0x0001e2000c101912 */
[----:B-1----:R-:W-:Y:S01]  /*62e0*/  IADD3 R26, P5, R6, R30, RZ ;  /* 0x0000001e061a7210 */ /* 0x002fe20007fbe0ff */
[----:B------:R-:W-:Y:S01]  /*62f0*/  FMUL R39, R184, R13 ;  /* 0x0000000db8277220 */ /* 0x000fe20000400000 */
[----:B------:R-:W-:Y:S01]  /*6300*/  IMAD.X R37, R4, 0x1, R33, P2 ;  /* 0x0000000104257824 */ /* 0x000fe200010e0621 */
[----:B------:R-:W-:-:S02]  /*6310*/  ISETP.GT.AND P0, PT, R44, 0x8, P0 ;  /* 0x000000082c00780c */ /* 0x000fc40000704270 */
[----:B------:R-:W-:Y:S01]  /*6320*/  ISETP.GT.AND P2, PT, R5, 0x18, PT ;  /* 0x000000180500780c */ /* 0x000fe20003f44270 */
[----:B------:R-:W-:Y:S01]  /*6330*/  IMAD.X R27, R23, 0x1, R31, P5 ;  /* 0x00000001171b7824 */ /* 0x000fe200028e061f */
[----:B------:R1:W-:Y:S01]  /*6340*/  @P4 STG.E desc[UR18][R36.64], R25 ;  /* 0x0000001924004986 */ /* 0x0003e2000c101912 */
[----:B--2---:R-:W-:Y:S01]  /*6350*/  IADD3 R28, P4, R6, R32, RZ ;  /* 0x00000020061c7210 */ /* 0x004fe20007f9e0ff */
[-C--:B------:R-:W-:Y:S01]  /*6360*/  FMUL R41, R182, R13.reuse ;  /* 0x0000000db6297220 */ /* 0x080fe20000400000 */
[----:B------:R-:W-:Y:S01]  /*6370*/  ISETP.GT.AND P5, PT, R44, RZ, P2 ;  /* 0x000000ff2c00720c */ /* 0x000fe200017a4270 */
[----:B------:R2:W-:Y:S01]  /*6380*/  @P1 STG.E desc[UR18][R26.64], R39 ;  /* 0x000000271a001986 */ /* 0x0005e2000c101912 */
[----:B------:R-:W-:Y:S01]  /*6390*/  ISETP.GT.AND P1, PT, R5, 0x19, PT ;  /* 0x000000190500780c */ /* 0x000fe20003f24270 */
[----:B------:R-:W-:Y:S01]  /*63a0*/  IMAD.X R29, R23, 0x1, R33, P4 ;  /* 0x00000001171d7824 */ /* 0x000fe200020e0621 */
[----:B------:R-:W-:Y:S01]  /*63b0*/  IADD3 R30, P6, R24, R34, RZ ;  /* 0x00000022181e7210 */ /* 0x000fe20007fde0ff */
[----:B0-----:R-:W-:Y:S01]  /*63c0*/  FMUL R43, R180, R13 ;  /* 0x0000000db42b7220 */ /* 0x001fe20000400000 */
[----:B------:R-:W-:-:S02]  /*63d0*/  ISETP.GT.AND P4, PT, R44, RZ, P1 ;  /* 0x000000ff2c00720c */ /* 0x000fc40000f84270 */
[----:B------:R0:W-:Y:S01]  /*63e0*/  @P0 STG.E desc[UR18][R28.64], R41 ;  /* 0x000000291c000986 */ /* 0x0001e2000c101912 */
[----:B------:R-:W-:Y:S01]  /*63f0*/  IMAD.X R31, R4, 0x1, R35, P6 ;  /* 0x00000001041f7824 */ /* 0x000fe200030e0623 */
[----:B------:R-:W-:Y:S01]  /*6400*/  ISETP.GT.AND P0, PT, R44, 0x8, P2 ;  /* 0x000000082c00780c */ /* 0x000fe20001704270 */
[-C--:B-1----:R-:W-:Y:S01]  /*6410*/  FMUL R25, R14, R13.reuse ;  /* 0x0000000d0e197220 */ /* 0x082fe20000400000 */
[----:B------:R-:W-:Y:S01]  /*6420*/  IADD3 R32, P2, R24, R36, RZ ;  /* 0x0000002418207210 */ /* 0x000fe20007f5e0ff */
[----:B--2---:R-:W-:Y:S01]  /*6430*/  FMUL R39, R16, R13 ;  /* 0x0000000d10277220 */ /* 0x004fe20000400000 */
[----:B------:R1:W-:Y:S01]  /*6440*/  @P5 STG.E desc[UR18][R30.64], R43 ;  /* 0x0000002b1e005986 */ /* 0x0003e2000c101912 */
[----:B------:R-:W-:Y:S02]  /*6450*/  IADD3 R26, P5, R6, R34, RZ ;  /* 0x00000022061a7210 */ /* 0x000fe40007fbe0ff */
[----:B------:R-:W-:Y:S01]  /*6460*/  IMAD.X R33, R4, 0x1, R37, P2 ;  /* 0x0000000104217824 */ /* 0x000fe200010e0625 */
[----:B------:R-:W-:-:S02]  /*6470*/  ISETP.GT.AND P1, PT, R44, 0x8, P1 ;  /* 0x000000082c00780c */ /* 0x000fc40000f24270 */
[----:B------:R-:W-:Y:S01]  /*6480*/  ISETP.GT.AND P2, PT, R5, 0x20, PT ;  /* 0x000000200500780c */ /* 0x000fe20003f44270 */
[----:B------:R-:W-:Y:S01]  /*6490*/  IMAD.X R27, R23, 0x1, R35, P5 ;  /* 0x00000001171b7824 */ /* 0x000fe200028e0623 */
[----:B------:R2:W-:Y:S01]  /*64a0*/  @P4 STG.E desc[UR18][R32.64], R25 ;  /* 0x0000001920004986 */ /* 0x0005e2000c101912 */
[----:B0-----:R-:W-:Y:S01]  /*64b0*/  IADD3 R28, P4, R6, R36, RZ ;  /* 0x00000024061c7210 */ /* 0x001fe20007f9e0ff */
[-C--:B------:R-:W-:Y:S01]  /*64c0*/  FMUL R41, R18, R13.reuse ;  /* 0x0000000d12297220 */ /* 0x080fe20000400000 */
[----:B------:R-:W-:Y:S01]  /*64d0*/  ISETP.GT.AND P5, PT, R44, RZ, P2 ;  /* 0x000000ff2c00720c */ /* 0x000fe200017a4270 */
[----:B------:R0:W-:Y:S01]  /*64e0*/  @P0 STG.E desc[UR18][R26.64], R39 ;  /* 0x000000271a000986 */ /* 0x0001e2000c101912 */
[----:B------:R-:W-:Y:S01]  /*64f0*/  ISETP.GT.AND P0, PT, R5, 0x21, PT ;  /* 0x000000210500780c */ /* 0x000fe20003f04270 */
[----:B------:R-:W-:Y:S01]  /*6500*/  IMAD.X R29, R23, 0x1, R37, P4 ;  /* 0x00000001171d7824 */ /* 0x000fe200020e0625 */
[----:B------:R-:W-:Y:S01]  /*6510*/  IADD3 R34, P6, R24, R30, RZ ;  /* 0x0000001e18227210 */ /* 0x000fe20007fde0ff */
[----:B-1----:R-:W-:Y:S01]  /*6520*/  FMUL R43, R20, R13 ;  /* 0x0000000d142b7220 */ /* 0x002fe20000400000 */
[----:B------:R-:W-:-:S02]  /*6530*/  ISETP.GT.AND P4, PT, R44, RZ, P0 ;  /* 0x000000ff2c00720c */ /* 0x000fc40000784270 */
[----:B------:R1:W-:Y:S01]  /*6540*/  @P1 STG.E desc[UR18][R28.64], R41 ;  /* 0x000000291c001986 */ /* 0x0003e2000c101912 */
[----:B------:R-:W-:Y:S01]  /*6550*/  IMAD.X R35, R4, 0x1, R31, P6 ;  /* 0x0000000104237824 */ /* 0x000fe200030e061f */
[----:B------:R-:W-:Y:S01]  /*6560*/  ISETP.GT.AND P1, PT, R44, 0x8, P2 ;  /* 0x000000082c00780c */ /* 0x000fe20001724270 */
[-C--:B--2---:R-:W-:Y:S01]  /*6570*/  FMUL R25, R22, R13.reuse ;  /* 0x0000000d16197220 */ /* 0x084fe20000400000 */
[----:B------:R-:W-:Y:S01]  /*6580*/  IADD3 R36, P2, R24, R32, RZ ;  /* 0x0000002018247210 */ /* 0x000fe20007f5e0ff */
[----:B0-----:R-:W-:Y:S01]  /*6590*/  FMUL R39, R88, R13 ;  /* 0x0000000d58277220 */ /* 0x001fe20000400000 */
[----:B------:R0:W-:Y:S01]  /*65a0*/  @P5 STG.E desc[UR18][R34.64], R43 ;  /* 0x0000002b22005986 */ /* 0x0001e2000c101912 */
[----:B------:R-:W-:Y:S02]  /*65b0*/  IADD3 R26, P5, R6, R30, RZ ;  /* 0x0000001e061a7210 */ /* 0x000fe40007fbe0ff */
[----:B------:R-:W-:Y:S01]  /*65c0*/  IMAD.X R37, R4, 0x1, R33, P2 ;  /* 0x0000000104257824 */ /* 0x000fe200010e0621 */
[----:B------:R-:W-:-:S02]  /*65d0*/  ISETP.GT.AND P0, PT, R44, 0x8, P0 ;  /* 0x000000082c00780c */ /* 0x000fc40000704270 */
[----:B------:R-:W-:Y:S01]  /*65e0*/  ISETP.GT.AND P2, PT, R5, 0x28, PT ;  /* 0x000000280500780c */ /* 0x000fe20003f44270 */
[----:B------:R-:W-:Y:S01]  /*65f0*/  IMAD.X R27, R23, 0x1, R31, P5 ;  /* 0x00000001171b7824 */ /* 0x000fe200028e061f */
[----:B------:R2:W-:Y:S01]  /*6600*/  @P4 STG.E desc[UR18][R36.64], R25 ;  /* 0x0000001924004986 */ /* 0x0005e2000c101912 */
[----:B-1----:R-:W-:Y:S01]  /*6610*/  IADD3 R28, P4, R6, R32, RZ ;  /* 0x00000020061c7210 */ /* 0x002fe20007f9e0ff */
        /* <DEDUP_REMOVED lines=11> */
[-C--:B--2---:R-:W-:Y:S01]  /*66d0*/  FMUL R25, R94, R13.reuse ;  /* 0x0000000d5e197220 */ /* 0x084fe20000400000 */
[----:B------:R-:W-:Y:S01]  /*66e0*/  IADD3 R32, P2, R24, R36, RZ ;  /* 0x0000002418207210 */ /* 0x000fe20007f5e0ff */
[----:B-1----:R-:W-:Y:S01]  /*66f0*/  FMUL R39, R96, R13 ;  /* 0x0000000d60277220 */ /* 0x002fe20000400000 */
[----:B------:R1:W-:Y:S01]  /*6700*/  @P5 STG.E desc[UR18][R30.64], R43 ;  /* 0x0000002b1e005986 */ /* 0x0003e2000c101912 */
[----:B------:R-:W-:Y:S02]  /*6710*/  IADD3 R26, P5, R6, R34, RZ ;  /* 0x00000022061a7210 */ /* 0x000fe40007fbe0ff */
[----:B------:R-:W-:Y:S01]  /*6720*/  IMAD.X R33, R4, 0x1, R37, P2 ;  /* 0x0000000104217824 */ /* 0x000fe200010e0625 */
[----:B------:R-:W-:-:S02]  /*6730*/  ISETP.GT.AND P2, PT, R5, 0x30, PT ;  /* 0x000000300500780c */ /* 0x000fc40003f44270 */
[C---:B------:R-:W-:Y:S01]  /*6740*/  ISETP.GT.AND P1, PT, R44.reuse, 0x8, P1 ;  /* 0x000000082c00780c */ /* 0x040fe20000f24270 */
[----:B------:R-:W-:Y:S01]  /*6750*/  IMAD.X R27, R23, 0x1, R35, P5 ;  /* 0x00000001171b7824 */ /* 0x000fe200028e0623 */
[----:B------:R2:W-:Y:S01]  /*6760*/  @P4 STG.E desc[UR18][R32.64], R25 ;  /* 0x0000001920004986 */ /* 0x0005e2000c101912 */
[----:B------:R-:W-:Y:S01]  /*6770*/  ISETP.GT.AND P5, PT, R44, RZ, P2 ;  /* 0x000000ff2c00720c */ /* 0x000fe200017a4270 */
[-C--:B0-----:R-:W-:Y:S01]  /*6780*/  FMUL R41, R98, R13.reuse ;  /* 0x0000000d62297220 */ /* 0x081fe20000400000 */
[----:B------:R-:W-:Y:S01]  /*6790*/  IADD3 R28, P4, R6, R36, RZ ;  /* 0x00000024061c7210 */ /* 0x000fe20007f9e0ff */
[----:B------:R0:W-:Y:S01]  /*67a0*/  @P0 STG.E desc[UR18][R26.64], R39 ;  /* 0x000000271a000986 */ /* 0x0001e2000c101912 */
[----:B------:R-:W-:Y:S01]  /*67b0*/  IADD3 R34, P6, R24, R30, RZ ;  /* 0x0000001e18227210 */ /* 0x000fe20007fde0ff */
[-C--:B-1----:R-:W-:Y:S01]  /*67c0*/  FMUL R43, R100, R13.reuse ;  /* 0x0000000d642b7220 */ /* 0x082fe20000400000 */
[----:B------:R-:W-:Y:S01]  /*67d0*/  ISETP.GT.AND P0, PT, R5, 0x31, PT ;  /* 0x000000310500780c */ /* 0x000fe20003f04270 */
[----:B------:R-:W-:Y:S01]  /*67e0*/  IMAD.X R29, R23, 0x1, R37, P4 ;  /* 0x00000001171d7824 */ /* 0x000fe200020e0625 */
[----:B------:R-:W-:Y:S01]  /*67f0*/  ISETP.GT.AND P2, PT, R44, 0x8, P2 ;  /* 0x000000082c00780c */ /* 0x000fe20001744270 */
[----:B------:R-:W-:Y:S01]  /*6800*/  IMAD.X R35, R4, 0x1, R31, P6 ;  /* 0x0000000104237824 */ /* 0x000fe200030e061f */
[----:B------:R-:W-:Y:S01]  /*6810*/  ISETP.GT.AND P4, PT, R44, RZ, P0 ;  /* 0x000000ff2c00720c */ /* 0x000fe20000784270 */
[----:B--2---:R-:W-:Y:S01]  /*6820*/  FMUL R25, R102, R13 ;  /* 0x0000000d66197220 */ /* 0x004fe20000400000 */
[----:B------:R1:W-:Y:S01]  /*6830*/  @P1 STG.E desc[UR18][R28.64], R41 ;  /* 0x000000291c001986 */ /* 0x0003e2000c101912 */
[----:B------:R-:W-:-:S02]  /*6840*/  IADD3 R36, P1, R24, R32, RZ ;  /* 0x0000002018247210 */ /* 0x000fc40007f3e0ff */
[----:B------:R-:W-:Y:S01]  /*6850*/  ISETP.GT.AND P0, PT, R44, 0x8, P0 ;  /* 0x000000082c00780c */ /* 0x000fe20000704270 */
[----:B------:R2:W-:Y:S01]  /*6860*/  @P5 STG.E desc[UR18][R34.64], R43 ;  /* 0x0000002b22005986 */ /* 0x0005e2000c101912 */
[----:B0-----:R-:W-:Y:S01]  /*6870*/  IADD3 R26, P5, R6, R30, RZ ;  /* 0x0000001e061a7210 */ /* 0x001fe20007fbe0ff */
[----:B------:R-:W-:Y:S01]  /*6880*/  IMAD.X R37, R4, 0x1, R33, P1 ;  /* 0x0000000104257824 */ /* 0x000fe200008e0621 */
[----:B------:R-:W-:Y:S01]  /*6890*/  ISETP.GT.AND P1, PT, R5, 0x38, PT ;  /* 0x000000380500780c */ /* 0x000fe20003f24270 */
[-C--:B------:R-:W-:Y:S01]  /*68a0*/  FMUL R39, R104, R13.reuse ;  /* 0x0000000d68277220 */ /* 0x080fe20000400000 */
[----:B------:R-:W-:Y:S01]  /*68b0*/  IADD3 R30, P6, R24, R34, RZ ;  /* 0x00000022181e7210 */ /* 0x000fe20007fde0ff */
[----:B------:R-:W-:Y:S01]  /*68c0*/  IMAD.X R27, R23, 0x1, R31, P5 ;  /* 0x00000001171b7824 */ /* 0x000fe200028e061f */
[----:B------:R0:W-:Y:S01]  /*68d0*/  @P4 STG.E desc[UR18][R36.64], R25 ;  /* 0x0000001924004986 */ /* 0x0001e2000c101912 */
[----:B-1----:R-:W-:Y:S01]  /*68e0*/  IADD3 R28, P5, R6, R32, RZ ;  /* 0x00000020061c7210 */ /* 0x002fe20007fbe0ff */
[----:B------:R-:W-:Y:S01]  /*68f0*/  FMUL R41, R106, R13 ;  /* 0x0000000d6a297220 */ /* 0x000fe20000400000 */
[----:B------:R-:W-:Y:S01]  /*6900*/  ISETP.GT.AND P4, PT, R44, RZ, P1 ;  /* 0x000000ff2c00720c */ /* 0x000fe20000f84270 */
[----:B------:R1:W-:Y:S01]  /*6910*/  @P2 STG.E desc[UR18][R26.64], R39 ;  /* 0x000000271a002986 */ /* 0x0003e2000c101912 */
[----:B------:R-:W-:Y:S01]  /*6920*/  ISETP.GT.AND P2, PT, R5, 0x39, PT ;  /* 0x000000390500780c */ /* 0x000fe20003f44270 */
[----:B------:R-:W-:-:S02]  /*6930*/  IMAD.X R29, R23, 0x1, R33, P5 ;  /* 0x00000001171d7824 */ /* 0x000fc400028e0621 */
[-C--:B--2---:R-:W-:Y:S01]  /*6940*/  FMUL R43, R108, R13.reuse ;  /* 0x0000000d6c2b7220 */ /* 0x084fe20000400000 */
[----:B------:R-:W-:Y:S01]  /*6950*/  IMAD.X R31, R4, 0x1, R35, P6 ;  /* 0x00000001041f7824 */ /* 0x000fe200030e0623 */
[----:B------:R-:W-:Y:S01]  /*6960*/  ISETP.GT.AND P5, PT, R44, RZ, P2 ;  /* 0x000000ff2c00720c */ /* 0x000fe200017a4270 */
[----:B------:R2:W-:Y:S01]  /*6970*/  @P0 STG.E desc[UR18][R28.64], R41 ;  /* 0x000000291c000986 */ /* 0x0005e2000c101912 */
[----:B------:R-:W-:Y:S01]  /*6980*/  IADD3 R32, P0, R24, R36, RZ ;  /* 0x0000002418207210 */ /* 0x000fe20007f1e0ff */
[-C--:B0-----:R-:W-:Y:S01]  /*6990*/  FMUL R25, R110, R13.reuse ;  /* 0x0000000d6e197220 */ /* 0x081fe20000400000 */
[----:B------:R-:W-:Y:S02]  /*69a0*/  ISETP.GT.AND P1, PT, R44, 0x8, P1 ;  /* 0x000000082c00780c */ /* 0x000fe40000f24270 */
[----:B------:R0:W-:Y:S01]  /*69b0*/  @P4 STG.E desc[UR18][R30.64], R43 ;  /* 0x0000002b1e004986 */ /* 0x0001e2000c101912 */
[----:B-1----:R-:W-:Y:S01]  /*69c0*/  IADD3 R26, P4, R6, R34, RZ ;  /* 0x00000022061a7210 */ /* 0x002fe20007f9e0ff */
[----:B------:R-:W-:Y:S01]  /*69d0*/  IMAD.X R33, R4, 0x1, R37, P0 ;  /* 0x0000000104217824 */ /* 0x000fe200000e0625 */
[----:B------:R-:W-:Y:S01]  /*69e0*/  ISETP.GT.AND P0, PT, R5, 0x40, PT ;  /* 0x000000400500780c */ /* 0x000fe20003f04270 */
[-C--:B------:R-:W-:Y:S01]  /*69f0*/  FMUL R39, R112, R13.reuse ;  /* 0x0000000d70277220 */ /* 0x080fe20000400000 */
[----:B------:R-:W-:Y:S01]  /*6a00*/  ISETP.GT.AND P2, PT, R44, 0x8, P2 ;  /* 0x000000082c00780c */ /* 0x000fe20001744270 */
        /* <DEDUP_REMOVED lines=13> */
[----:B------:R-:W-:Y:S01]  /*6ae0*/  IADD3 R36, P2, R24, R32, RZ ;  /* 0x0000002018247210 */ /* 0x000fe20007f5e0ff */
[-C--:B-1----:R-:W-:Y:S01]  /*6af0*/  FMUL R25, R118, R13.reuse ;  /* 0x0000000d76197220 */ /* 0x082fe20000400000 */
[----:B------:R-:W-:Y:S01]  /*6b00*/  ISETP.GT.AND P0, PT, R44, 0x8, P0 ;  /* 0x000000082c00780c */ /* 0x000fe20000704270 */
[-C--:B--2---:R-:W-:Y:S01]  /*6b10*/  FMUL R39, R120, R13.reuse ;  /* 0x0000000d78277220 */ /* 0x084fe20000400000 */
[----:B------:R1:W-:Y:S01]  /*6b20*/  @P4 STG.E desc[UR18][R34.64], R43 ;  /* 0x0000002b22004986 */ /* 0x0003e2000c101912 */
[----:B------:R-:W-:Y:S01]  /*6b30*/  IADD3 R26, P4, R6, R30, RZ ;  /* 0x0000001e061a7210 */ /* 0x000fe20007f9e0ff */
[----:B------:R-:W-:Y:S01]  /*6b40*/  IMAD.X R37, R4, 0x1, R33, P2 ;  /* 0x0000000104257824 */ /* 0x000fe200010e0621 */
[----:B------:R-:W-:Y:S02]  /*6b50*/  ISETP.GT.AND P2, PT, R5, 0x48, PT ;  /* 0x000000480500780c */ /* 0x000fe40003f44270 */
[----:B------:R-:W-:Y:S01]  /*6b60*/  ISETP.GT.AND P1, PT, R44, 0x8, P1 ;  /* 0x000000082c00780c */ /* 0x000fe20000f24270 */
        /* <DEDUP_REMOVED lines=13> */
[----:B------:R-:W-:Y:S01]  /*6c40*/  IADD3 R32, P1, R24, R36, RZ ;  /* 0x0000002418207210 */ /* 0x000fe20007f3e0ff */
[-C--:B--2---:R-:W-:Y:S01]  /*6c50*/  FMUL R25, R126, R13.reuse ;  /* 0x0000000d7e197220 */ /* 0x084fe20000400000 */
[----:B------:R-:W-:Y:S01]  /*6c60*/  ISETP.GT.AND P2, PT, R44, 0x8, P2 ;  /* 0x000000082c00780c */ /* 0x000fe20001744270 */
[-C--:B0-----:R-:W-:Y:S01]  /*6c70*/  FMUL R39, R128, R13.reuse ;  /* 0x0000000d80277220 */ /* 0x081fe20000400000 */
[----:B------:R0:W-:Y:S01]  /*6c80*/  @P4 STG.E desc[UR18][R30.64], R43 ;  /* 0x0000002b1e004986 */ /* 0x0001e2000c101912 */
[----:B------:R-:W-:Y:S01]  /*6c90*/  IADD3 R26, P4, R6, R34, RZ ;  /* 0x00000022061a7210 */ /* 0x000fe20007f9e0ff */
[----:B------:R-:W-:Y:S01]  /*6ca0*/  IMAD.X R33, R4, 0x1, R37, P1 ;  /* 0x0000000104217824 */ /* 0x000fe200008e0625 */
[----:B------:R-:W-:Y:S02]  /*6cb0*/  ISETP.GT.AND P1, PT, R5, 0x50, PT ;  /* 0x000000500500780c */ /* 0x000fe40003f24270 */
[----:B------:R-:W-:Y:S01]  /*6cc0*/  ISETP.GT.AND P0, PT, R44, 0x8, P0 ;  /* 0x000000082c00780c */ /* 0x000fe20000704270 */
        /* <DEDUP_REMOVED lines=14> */
[-C--:B--2---:R-:W-:Y:S01]  /*6db0*/  FMUL R25, R134, R13.reuse ;  /* 0x0000000d86197220 */ /* 0x084fe20000400000 */
[----:B------:R-:W-:Y:S01]  /*6dc0*/  ISETP.GT.AND P1, PT, R44, 0x8, P1 ;  /* 0x000000082c00780c */ /* 0x000fe20000f24270 */
[-C--:B-1----:R-:W-:Y:S01]  /*6dd0*/  FMUL R39, R136, R13.reuse ;  /* 0x0000000d88277220 */ /* 0x082fe20000400000 */
        /* <DEDUP_REMOVED lines=62> */
[-C--:B--2---:R-:W-:Y:S01]  /*71c0*/  FMUL R25, R158, R13.reuse ;  /* 0x0000000d9e197220 */ /* 0x084fe20000400000 */
[----:B------:R1:W-:Y:S01]  /*71d0*/  @P0 STG.E desc[UR18][R28.64], R41 ;  /* 0x000000291c000986 */ /* 0x0003e2000c101912 */
[----:B------:R-:W-:Y:S01]  /*71e0*/  IADD3 R32, P0, R24, R36, RZ ;  /* 0x0000002418207210 */ /* 0x000fe20007f1e0ff */
[----:B0-----:R-:W-:-:S02]  /*71f0*/  FMUL R39, R160, R13 ;  /* 0x0000000da0277220 */ /* 0x001fc40000400000 */
[----:B------:R0:W-:Y:S01]  /*7200*/  @P4 STG.E desc[UR18][R30.64], R43 ;  /* 0x0000002b1e004986 */ /* 0x0001e2000c101912 */
[----:B------:R-:W-:Y:S01]  /*7210*/  IADD3 R26, P4, R6, R34, RZ ;  /* 0x00000022061a7210 */ /* 0x000fe20007f9e0ff */
[----:B------:R-:W-:Y:S01]  /*7220*/  IMAD.X R33, R4, 0x1, R37, P0 ;  /* 0x0000000104217824 */ /* 0x000fe200000e0625 */
[----:B------:R-:W-:Y:S02]  /*7230*/  ISETP.GT.AND P2, PT, R44, 0x8, P2 ;  /* 0x000000082c00780c */ /* 0x000fe40001744270 */
[----:B------:R-:W-:Y:S01]  /*7240*/  ISETP.GT.AND P0, PT, R5, 0x70, PT ;  /* 0x000000700500780c */ /* 0x000fe20003f04270 */
[C---:B------:R-:W-:Y:S01]  /*7250*/  IMAD.X R27, R23.reuse, 0x1, R35, P4 ;  /* 0x00000001171b7824 */ /* 0x040fe200020e0623 */
[----:B------:R-:W-:Y:S01]  /*7260*/  @P5 STG.E desc[UR18][R32.64], R25 ;  /* 0x0000001920005986 */ /* 0x000fe2000c101912 */
[----:B-1----:R-:W-:Y:S01]  /*7270*/  IADD3 R28, P5, R6, R36, RZ ;  /* 0x00000024061c7210 */ /* 0x002fe20007fbe0ff */
[-C--:B------:R-:W-:Y:S01]  /*7280*/  FMUL R41, R162, R13.reuse ;  /* 0x0000000da2297220 */ /* 0x080fe20000400000 */
[----:B------:R-:W-:Y:S01]  /*7290*/  IADD3 R34, P6, R24, R30, RZ ;  /* 0x0000001e18227210 */ /* 0x000fe20007fde0ff */
[----:B------:R1:W-:Y:S01]  /*72a0*/  @P1 STG.E desc[UR18][R26.64], R39 ;  /* 0x000000271a001986 */ /* 0x0003e2000c101912 */
[----:B------:R-:W-:Y:S01]  /*72b0*/  ISETP.GT.AND P4, PT, R44, RZ, P0 ;  /* 0x000000ff2c00720c */ /* 0x000fe20000784270 */
[----:B------:R-:W-:Y:S01]  /*72c0*/  IMAD.X R29, R23, 0x1, R37, P5 ;  /* 0x00000001171d7824 */ /* 0x000fe200028e0625 */
[----:B------:R-:W-:Y:S01]  /*72d0*/  ISETP.GT.AND P1, PT, R5, 0x71, PT ;  /* 0x000000710500780c */ /* 0x000fe20003f24270 */
[----:B------:R-:W-:Y:S01]  /*72e0*/  IMAD.X R35, R4, 0x1, R31, P6 ;  /* 0x0000000104237824 */ /* 0x000fe200030e061f */
[----:B------:R-:W-:Y:S01]  /*72f0*/  ISETP.GT.AND P6, PT, R44, 0x8, P0 ;  /* 0x000000082c00780c */ /* 0x000fe200007c4270 */
[----:B0-----:R-:W-:Y:S01]  /*7300*/  FMUL R43, R164, R13 ;  /* 0x0000000da42b7220 */ /* 0x001fe20000400000 */
[----:B------:R-:W-:Y:S01]  /*7310*/  ISETP.GT.AND P5, PT, R44, RZ, P1 ;  /* 0x000000ff2c00720c */ /* 0x000fe20000fa4270 */
[----:B------:R0:W-:Y:S01]  /*7320*/  @P2 STG.E desc[UR18][R28.64], R41 ;  /* 0x000000291c002986 */ /* 0x0001e2000c101912 */
[----:B------:R-:W-:-:S02]  /*7330*/  IADD3 R36, P0, R24, R32, RZ ;  /* 0x0000002018247210 */ /* 0x000fc40007f1e0ff */
[----:B------:R-:W-:Y:S01]  /*7340*/  ISETP.GT.AND P1, PT, R44, 0x8, P1 ;  /* 0x000000082c00780c */ /* 0x000fe20000f24270 */
[-C--:B-1----:R-:W-:Y:S01]  /*7350*/  FMUL R39, R166, R13.reuse ;  /* 0x0000000da6277220 */ /* 0x082fe20000400000 */
[----:B------:R-:W-:Y:S01]  /*7360*/  IADD3 R26, P2, R6, R30, RZ ;  /* 0x0000001e061a7210 */ /* 0x000fe20007f5e0ff */
[----:B------:R-:W-:Y:S01]  /*7370*/  IMAD.X R37, R4, 0x1, R33, P0 ;  /* 0x0000000104257824 */ /* 0x000fe200000e0621 */
[----:B------:R-:W-:Y:S01]  /*7380*/  @P4 STG.E desc[UR18][R34.64], R43 ;  /* 0x0000002b22004986 */ /* 0x000fe2000c101912 */
[----:B------:R-:W-:Y:S02]  /*7390*/  ISETP.GT.AND P0, PT, R5, 0x79, PT ;  /* 0x000000790500780c */ /* 0x000fe40003f04270 */
[----:B------:R-:W-:Y:S01]  /*73a0*/  IMAD.X R27, R23, 0x1, R31, P2 ;  /* 0x00000001171b7824 */ /* 0x000fe200010e061f */
[----:B------:R-:W-:Y:S01]  /*73b0*/  ISETP.GT.AND P2, PT, R5, 0x78, PT ;  /* 0x000000780500780c */ /* 0x000fe20003f44270 */
[----:B------:R-:W-:Y:S01]  /*73c0*/  @P5 STG.E desc[UR18][R36.64], R39 ;  /* 0x0000002724005986 */ /* 0x000fe2000c101912 */
[----:B0-----:R-:W-:Y:S01]  /*73d0*/  IADD3 R28, P4, R6, R32, RZ ;  /* 0x00000020061c7210 */ /* 0x001fe20007f9e0ff */
[-C--:B------:R-:W-:Y:S01]  /*73e0*/  FMUL R5, R170, R13.reuse ;  /* 0x0000000daa057220 */ /* 0x080fe20000400000 */
[-C--:B------:R-:W-:Y:S01]  /*73f0*/  IADD3 R32, P5, R6, R34.reuse, RZ ;  /* 0x0000002206207210 */ /* 0x080fe20007fbe0ff */
[----:B------:R0:W-:Y:S01]  /*7400*/  @P6 STG.E desc[UR18][R26.64], R45 ;  /* 0x0000002d1a006986 */ /* 0x0001e2000c101912 */
[C---:B------:R-:W-:Y:S01]  /*7410*/  IADD3 R30, P6, R24.reuse, R34, RZ ;  /* 0x00000022181e7210 */ /* 0x040fe20007fde0ff */
[C---:B------:R-:W-:Y:S01]  /*7420*/  IMAD.X R29, R23.reuse, 0x1, R33, P4 ;  /* 0x00000001171d7824 */ /* 0x040fe200020e0621 */
[-C--:B------:R-:W-:Y:S01]  /*7430*/  IADD3 R24, P4, R24, R36.reuse, RZ ;  /* 0x0000002418187210 */ /* 0x080fe20007f9e0ff */
[C-C-:B------:R-:W-:Y:S01]  /*7440*/  IMAD.X R33, R23.reuse, 0x1, R35.reuse, P5 ;  /* 0x0000000117217824 */ /* 0x140fe200028e0623 */
[----:B------:R-:W-:Y:S01]  /*7450*/  IADD3 R22, P5, R6, R36, RZ ;  /* 0x0000002406167210 */ /* 0x000fe20007fbe0ff */
[----:B------:R-:W-:Y:S01]  /*7460*/  IMAD.X R31, R4, 0x1, R35, P6 ;  /* 0x00000001041f7824 */ /* 0x000fe200030e0623 */
[----:B------:R-:W-:Y:S01]  /*7470*/  ISETP.GT.AND P6, PT, R44, RZ, P2 ;  /* 0x000000ff2c00720c */ /* 0x000fe200017c4270 */
[--C-:B------:R-:W-:Y:S01]  /*7480*/  IMAD.X R25, R4, 0x1, R37.reuse, P4 ;  /* 0x0000000104197824 */ /* 0x100fe200020e0625 */
[C---:B------:R-:W-:Y:S01]  /*7490*/  ISETP.GT.AND P4, PT, R44.reuse, RZ, P0 ;  /* 0x000000ff2c00720c */ /* 0x040fe20000784270 */
[----:B------:R-:W-:Y:S01]  /*74a0*/  IMAD.X R23, R23, 0x1, R37, P5 ;  /* 0x0000000117177824 */ /* 0x000fe200028e0625 */
[----:B------:R-:W-:Y:S01]  /*74b0*/  ISETP.GT.AND P2, PT, R44, 0x8, P2 ;  /* 0x000000082c00780c */ /* 0x000fe20001744270 */
[-C--:B0-----:R-:W-:Y:S01]  /*74c0*/  FMUL R27, R172, R13.reuse ;  /* 0x0000000dac1b7220 */ /* 0x081fe20000400000 */
[----:B------:R-:W-:Y:S01]  /*74d0*/  ISETP.GT.AND P0, PT, R44, 0x8, P0 ;  /* 0x000000082c00780c */ /* 0x000fe20000704270 */
[-C--:B------:R-:W-:Y:S01]  /*74e0*/  FMUL R35, R174, R13.reuse ;  /* 0x0000000dae237220 */ /* 0x080fe20000400000 */
[-C--:B------:R-:W-:Y:S01]  /*74f0*/  FMUL R37, R176, R13.reuse ;  /* 0x0000000db0257220 */ /* 0x080fe20000400000 */
[----:B------:R-:W-:Y:S01]  /*7500*/  FMUL R39, R178, R13 ;  /* 0x0000000db2277220 */ /* 0x000fe20000400000 */
[----:B------:R0:W-:Y:S04]  /*7510*/  @P1 STG.E desc[UR18][R28.64], R5 ;  /* 0x000000051c001986 */ /* 0x0001e8000c101912 */
[----:B------:R0:W-:Y:S04]  /*7520*/  @P6 STG.E desc[UR18][R30.64], R27 ;  /* 0x0000001b1e006986 */ /* 0x0001e8000c101912 */
[----:B------:R0:W-:Y:S04]  /*7530*/  @P4 STG.E desc[UR18][R24.64], R35 ;  /* 0x0000002318004986 */ /* 0x0001e8000c101912 */
[----:B------:R0:W-:Y:S04]  /*7540*/  @P2 STG.E desc[UR18][R32.64], R37 ;  /* 0x0000002520002986 */ /* 0x0001e8000c101912 */
[----:B------:R0:W-:Y:S02]  /*7550*/  @P0 STG.E desc[UR18][R22.64], R39 ;  /* 0x0000002716000986 */ /* 0x0001e4000c101912 */
.L_x_152:
[----:B------:R-:W-:Y:S05]  /*7560*/  BSYNC B0 ;  /* 0x0000000000007941 */ /* 0x000fea0003800000 */
.L_x_28:
[C---:B------:R-:W-:Y:S01]  /*7570*/  LEA R2, P0, R8.reuse, R2, 0x1 ;  /* 0x0000000208027211 */ /* 0x040fe200078008ff */
[----:B------:R-:W-:Y:S01]  /*7580*/  ULDC.64 UR6, c[0x0][0x750] ;  /* 0x0001d40000067ab9 */ /* 0x000fe20000000a00 */
[----:B-1----:R-:W-:Y:S01]  /*7590*/  IMAD.U32 R4, RZ, RZ, UR15 ;  /* 0x0000000fff047e24 */ /* 0x002fe2000f8e00ff */
[----:B------:R-:W-:Y:S01]  /*75a0*/  PRMT R14, RZ, 0x7610, R14 ;  /* 0x00007610ff0e7816 */ /* 0x000fe2000000000e */
[----:B------:R-:W-:Y:S01]  /*75b0*/  IMAD.MOV.U32 R6, RZ, RZ, -0x1 ;  /* 0xffffffffff067424 */ /* 0x000fe200078e00ff */
[----:B------:R-:W-:Y:S01]  /*75c0*/  LEA.HI.X R3, R8, R3, R0, 0x1, P0 ;  /* 0x0000000308037211 */ /* 0x000fe200000f0c00 */
[----:B------:R1:W-:Y:S01]  /*75d0*/  SYNCS.ARRIVE.TRANS64.A1T0 RZ, [R4+UR21], RZ ;  /* 0x000000ff04ff79a7 */ /* 0x0003e20008100015 */
[----:B------:R-:W-:Y:S01]  /*75e0*/  ISETP.GE.U32.AND P0, PT, R2, UR6, PT ;  /* 0x0000000602007c0c */ /* 0x000fe2000bf06070 */
[----:B0-2---:R-:W-:-:S03]  /*75f0*/  IMAD.MOV.U32 R5, RZ, RZ, -0x1 ;  /* 0xffffffffff057424 */ /* 0x005fc600078e00ff */
[----:B------:R-:W-:Y:S01]  /*7600*/  ISETP.GE.U32.AND.EX P0, PT, R3, UR7, PT, P0 ;  /* 0x0000000703007c0c */ /* 0x000fe2000bf06100 */
[----:B-1----:R-:W-:-:S12]  /*7610*/  IMAD.MOV.U32 R4, RZ, RZ, -0x1 ;  /* 0xffffffffff047424 */ /* 0x002fd800078e00ff */
[----:B------:R-:W-:Y:S05]  /*7620*/  @P0 BRA `(.L_x_153) ;  /* 0x0000000400600947 */ /* 0x000fea0003800000 */
[----:B------:R-:W0:Y:S01]  /*7630*/  S2R R14, SR_CTAID.X ;  /* 0x00000000000e7919 */ /* 0x000e220000002500 */
[----:B------:R-:W1:Y:S01]  /*7640*/  LDC.64 R26, c[0x0][0x728] ;  /* 0x0001ca00ff1a7b82 */ /* 0x000e620000000a00 */
[----:B------:R-:W-:Y:S01]  /*7650*/  ULDC UR6, c[0x0][0x150] ;  /* 0x0000540000067ab9 */ /* 0x000fe20000000800 */
[----:B------:R-:W-:Y:S01]  /*7660*/  IMAD.MOV.U32 R24, RZ, RZ, R2 ;  /* 0x000000ffff187224 */ /* 0x000fe200078e0002 */
[----:B------:R-:W2:Y:S01]  /*7670*/  S2R R28, SR_CTAID.Y ;  /* 0x00000000001c7919 */ /* 0x000ea20000002600 */
[----:B-----5:R-:W-:-:S04]  /*7680*/  IMAD.MOV.U32 R25, RZ, RZ, R3 ;  /* 0x000000ffff197224 */ /* 0x020fc800078e0003 */
[----:B------:R-:W4:Y:S08]  /*7690*/  LDC R33, c[0x0][0x144] ;  /* 0x00005100ff217b82 */ /* 0x000f300000000800 */
[----:B------:R-:W2:Y:S08]  /*76a0*/  LDC R6, c[0x0][0x730] ;  /* 0x0001cc00ff067b82 */ /* 0x000eb00000000800 */
[----:B------:R-:W2:Y:S01]  /*76b0*/  LDC.64 R30, c[0x0][0x720] ;  /* 0x0001c800ff1e7b82 */ /* 0x000ea20000000a00 */
[----:B-1----:R-:W-:-:S04]  /*76c0*/  ISETP.NE.U32.AND P0, PT, R26, RZ, PT ;  /* 0x000000ff1a00720c */ /* 0x002fc80003f05070 */
[----:B------:R-:W-:Y:S02]  /*76d0*/  ISETP.NE.AND.EX P0, PT, R27, RZ, PT, P0 ;  /* 0x000000ff1b00720c */ /* 0x000fe40003f05300 */
[----:B0-----:R-:W-:-:S05]  /*76e0*/  I2FP.F32.U32 R4, R14 ;  /* 0x0000000e00047245 */ /* 0x001fca0000201000 */
[----:B------:R-:W-:-:S04]  /*76f0*/  FMUL R4, R4, UR6 ;  /* 0x0000000604047c20 */ /* 0x000fc80008400000 */
[----:B------:R0:W1:Y:S02]  /*7700*/  F2I.U32.TRUNC.NTZ R20, R4 ;  /* 0x0000000400147305 */ /* 0x000064000020f000 */
[----:B----4-:R-:W-:Y:S05]  /*7710*/  @!P0 BRA `(.L_x_154) ;  /* 0x0000000000288947 */ /* 0x010fea0003800000 */
[----:B------:R-:W4:Y:S02]  /*7720*/  LDC R5, c[0x0][0x734] ;  /* 0x0001cd00ff057b82 */ /* 0x000f240000000800 */
[----:B----4-:R-:W-:-:S05]  /*7730*/  IADD3 R25, P0, R2, R5, RZ ;  /* 0x0000000502197210 */ /* 0x010fca0007f1e0ff */
[----:B------:R-:W-:-:S04]  /*7740*/  IMAD.X R29, RZ, RZ, R3, P0 ;  /* 0x000000ffff1d7224 */ /* 0x000fc800000e0603 */
[----:B0-----:R-:W-:-:S04]  /*7750*/  IMAD.WIDE.U32 R4, R29, R26, RZ ;  /* 0x0000001a1d047225 */ /* 0x001fc800078e00ff */
[----:B------:R-:W-:-:S04]  /*7760*/  IMAD.WIDE.U32 R22, P0, R25, R27, R4 ;  /* 0x0000001b19167225 */ /* 0x000fc80007800004 */
[----:B------:R-:W-:-:S04]  /*7770*/  IMAD.WIDE.U32 R4, R25, R26, RZ ;  /* 0x0000001a19047225 */ /* 0x000fc800078e00ff */
[----:B------:R-:W-:Y:S01]  /*7780*/  IMAD.X R25, RZ, RZ, RZ, P0 ;  /* 0x000000ffff197224 */ /* 0x000fe200000e06ff */
[----:B------:R-:W-:Y:S01]  /*7790*/  IADD3 RZ, P0, R5, R22, RZ ;  /* 0x0000001605ff7210 */ /* 0x000fe20007f1e0ff */
[----:B------:R-:W-:-:S04]  /*77a0*/  IMAD.MOV.U32 R24, RZ, RZ, R23 ;  /* 0x000000ffff187224 */ /* 0x000fc800078e0017 */
[----:B------:R-:W-:-:S08]  /*77b0*/  IMAD.WIDE.U32.X R24, R29, R27, R24, P0 ;  /* 0x0000001b1d187225 */ /* 0x000fd000000e0418 */
.L_x_154:
[----:B------:R-:W4:Y:S01]  /*77c0*/  LDC.64 R34, c[0x0][0x740] ;  /* 0x0001d000ff227b82 */ /* 0x000f220000000a00 */
[-CC-:B--2---:R-:W-:Y:S01]  /*77d0*/  SHF.R.U64 R16, R24, R6.reuse, R25.reuse ;  /* 0x0000000618107219 */ /* 0x184fe20000001219 */
[----:B-1----:R-:W-:Y:S01]  /*77e0*/  IMAD.MOV R20, RZ, RZ, -R20 ;  /* 0x000000ffff147224 */ /* 0x002fe200078e0a14 */
[----:B0-----:R-:W-:Y:S01]  /*77f0*/  SHF.R.U32.HI R4, RZ, R6, R25 ;  /* 0x00000006ff047219 */ /* 0x001fe20000011619 */
[----:B------:R-:W-:Y:S01]  /*7800*/  ULDC UR6, c[0x0][0x154] ;  /* 0x0000550000067ab9 */ /* 0x000fe20000000800 */
[----:B------:R-:W-:Y:S01]  /*7810*/  IADD3 R23, P0, RZ, -R16, RZ ;  /* 0x80000010ff177210 */ /* 0x000fe20007f1e0ff */
[----:B------:R-:W-:Y:S02]  /*7820*/  IMAD R33, R33, R20, R14 ;  /* 0x0000001421217224 */ /* 0x000fe400078e020e */
[----:B------:R-:W0:Y:S01]  /*7830*/  LDC R18, c[0x0][0x718] ;  /* 0x0001c600ff127b82 */ /* 0x000e220000000800 */
[----:B------:R-:W-:Y:S02]  /*7840*/  IMAD.MOV.U32 R25, RZ, RZ, 0x1 ;  /* 0x00000001ff197424 */ /* 0x000fe400078e00ff */
[----:B------:R-:W-:-:S04]  /*7850*/  IMAD.X R5, RZ, RZ, ~R4, P0 ;  /* 0x000000ffff057224 */ /* 0x000fc800000e0e04 */
[-C--:B------:R-:W-:Y:S01]  /*7860*/  IMAD R6, R5, R30.reuse, RZ ;  /* 0x0000001e05067224 */ /* 0x080fe200078e02ff */
[----:B------:R-:W1:Y:S01]  /*7870*/  LDC R22, c[0x0][0x708] ;  /* 0x0001c200ff167b82 */ /* 0x000e620000000800 */
[----:B------:R-:W-:-:S04]  /*7880*/  IMAD.WIDE.U32 R4, R23, R30, R2 ;  /* 0x0000001e17047225 */ /* 0x000fc800078e0002 */
[----:B------:R-:W-:Y:S01]  /*7890*/  IMAD R23, R23, R31, R6 ;  /* 0x0000001f17177224 */ /* 0x000fe200078e0206 */
[----:B------:R-:W-:Y:S02]  /*78a0*/  I2FP.F32.U32 R6, R28 ;  /* 0x0000001c00067245 */ /* 0x000fe40000201000 */
[----:B------:R-:W2:Y:S01]  /*78b0*/  LDC R24, c[0x0][0x758] ;  /* 0x0001d600ff187b82 */ /* 0x000ea20000000800 */
[----:B------:R-:W-:Y:S01]  /*78c0*/  IMAD.IADD R5, R5, 0x1, R23 ;  /* 0x0000000105057824 */ /* 0x000fe200078e0217 */
[----:B----4-:R-:W-:Y:S01]  /*78d0*/  ISETP.NE.U32.AND P0, PT, R34, RZ, PT ;  /* 0x000000ff2200720c */ /* 0x010fe20003f05070 */
[----:B------:R-:W-:Y:S01]  /*78e0*/  FMUL R20, R6, UR6 ;  /* 0x0000000606147c20 */ /* 0x000fe20008400000 */
[----:B------:R-:W-:Y:S02]  /*78f0*/  IMAD.MOV.U32 R23, RZ, RZ, -0x1 ;  /* 0xffffffffff177424 */ /* 0x000fe400078e00ff */
[----:B------:R-:W-:Y:S02]  /*7900*/  ISETP.NE.AND.EX P0, PT, R35, RZ, PT, P0 ;  /* 0x000000ff2300720c */ /* 0x000fe40003f05300 */
[----:B------:R-:W4:Y:S01]  /*7910*/  LDC R29, c[0x0][0x148] ;  /* 0x00005200ff1d7b82 */ /* 0x000f220000000800 */
[-CC-:B0-----:R-:W-:Y:S01]  /*7920*/  SHF.R.U64 R14, R4, R18.reuse, R5.reuse ;  /* 0x00000012040e7219 */ /* 0x181fe20000001205 */
[----:B------:R-:W0:Y:S01]  /*7930*/  F2I.U32.TRUNC.NTZ R20, R20 ;  /* 0x0000001400147305 */ /* 0x000e22000020f000 */
[----:B------:R-:W-:-:S05]  /*7940*/  SHF.R.U32.HI R5, RZ, R18, R5 ;  /* 0x00000012ff057219 */ /* 0x000fca0000011605 */
[----:B------:R-:W0:Y:S01]  /*7950*/  LDC R26, c[0x0][0x700] ;  /* 0x0001c000ff1a7b82 */ /* 0x000e220000000800 */
[-CC-:B-1----:R-:W-:Y:S02]  /*7960*/  SHF.R.U64 R6, R14, R22.reuse, R5.reuse ;  /* 0x000000160e067219 */ /* 0x182fe40000001205 */
[----:B------:R-:W-:-:S05]  /*7970*/  SHF.R.U32.HI R5, RZ, R22, R5 ;  /* 0x00000016ff057219 */ /* 0x000fca0000011605 */
[----:B------:R-:W1:Y:S01]  /*7980*/  LDC R30, c[0x0][0x748] ;  /* 0x0001d200ff1e7b82 */ /* 0x000e620000000800 */
[-CC-:B--2---:R-:W-:Y:S02]  /*7990*/  SHF.R.U64 R18, R6, R24.reuse, R5.reuse ;  /* 0x0000001806127219 */ /* 0x184fe40000001205 */
[-C--:B------:R-:W-:Y:S02]  /*79a0*/  SHF.L.U32 R23, R23, R24.reuse, RZ ;  /* 0x0000001817177219 */ /* 0x080fe400000006ff */
[-C--:B------:R-:W-:Y:S01]  /*79b0*/  SHF.R.U32.HI R5, RZ, R24.reuse, R5 ;  /* 0x00000018ff057219 */ /* 0x080fe20000011605 */
[----:B------:R-:W-:Y:S01]  /*79c0*/  IMAD.MOV.U32 R4, RZ, RZ, R18 ;  /* 0x000000ffff047224 */ /* 0x000fe200078e0012 */
[----:B------:R-:W-:Y:S01]  /*79d0*/  SHF.L.U32 R36, R25, R24, RZ ;  /* 0x0000001819247219 */ /* 0x000fe200000006ff */
[----:B------:R-:W2:Y:S01]  /*79e0*/  LDC R32, c[0x0][0x738] ;  /* 0x0001ce00ff207b82 */ /* 0x000ea20000000800 */
[----:B------:R-:W-:-:S07]  /*79f0*/  LOP3.LUT R31, RZ, R23, RZ, 0x33, !PT ;  /* 0x00000017ff1f7212 */ /* 0x000fce00078e33ff */
[----:B------:R-:W0:Y:S01]  /*7a00*/  LDC R37, c[0x0][0x710] ;  /* 0x0001c400ff257b82 */ /* 0x000e220000000800 */
[----:B------:R-:W-:Y:S05]  /*7a10*/  @!P0 BRA `(.L_x_155) ;  /* 0x0000000000288947 */ /* 0x000fea0003800000 */
[----:B------:R-:W5:Y:S02]  /*7a20*/  LDC R25, c[0x0][0x74c] ;  /* 0x0001d300ff197b82 */ /* 0x000f640000000800 */
[----:B-----5:R-:W-:-:S05]  /*7a30*/  IADD3 R25, P0, R18, R25, RZ ;  /* 0x0000001912197210 */ /* 0x020fca0007f1e0ff */
        /* <DEDUP_REMOVED lines=8> */
.L_x_155:
[----:B-1----:R-:W-:Y:S01]  /*7ac0*/  SHF.R.U64 R4, R4, R30, R5 ;  /* 0x0000001e04047219 */ /* 0x002fe20000001205 */
[----:B0-----:R-:W-:Y:S01]  /*7ad0*/  VIADD R25, R26, 0xffffffff ;  /* 0xffffffff1a197836 */ /* 0x001fe20000000000 */
[----:B------:R-:W-:Y:S01]  /*7ae0*/  LOP3.LUT R23, R6, R31, RZ, 0xc0, !PT ;  /* 0x0000001f06177212 */ /* 0x000fe200078ec0ff */
[----:B------:R-:W-:Y:S02]  /*7af0*/  IMAD.MOV R20, RZ, RZ, -R20 ;  /* 0x000000ffff147224 */ /* 0x000fe400078e0a14 */
[----:B------:R-:W-:Y:S02]  /*7b00*/  IMAD.MOV R5, RZ, RZ, -R4 ;  /* 0x000000ffff057224 */ /* 0x000fe400078e0a04 */
[----:B------:R-:W-:Y:S01]  /*7b10*/  IMAD R6, R36, R4, R23 ;  /* 0x0000000424067224 */ /* 0x000fe200078e0217 */
[----:B------:R-:W-:Y:S01]  /*7b20*/  LOP3.LUT R23, R14, R25, RZ, 0xc0, !PT ;  /* 0x000000190e177212 */ /* 0x000fe200078ec0ff */
[----:B----4-:R-:W-:Y:S02]  /*7b30*/  @P3 IMAD R33, R29, R20, R28 ;  /* 0x000000141d213224 */ /* 0x010fe400078e021c */
[----:B--2---:R-:W-:-:S02]  /*7b40*/  IMAD R4, R5, R32, R18 ;  /* 0x0000002005047224 */ /* 0x004fc400078e0212 */
[----:B------:R-:W-:Y:S02]  /*7b50*/  IMAD R6, R6, R37, R33 ;  /* 0x0000002506067224 */ /* 0x000fe400078e0221 */
[----:B------:R-:W-:Y:S02]  /*7b60*/  IMAD R23, R4, R26, R23 ;  /* 0x0000001a04177224 */ /* 0x000fe400078e0217 */
[----:B------:R-:W-:Y:S02]  /*7b70*/  IMAD.MOV.U32 R14, RZ, RZ, 0x1 ;  /* 0x00000001ff0e7424 */ /* 0x000fe400078e00ff */
[----:B------:R-:W-:Y:S01]  /*7b80*/  IMAD.MOV.U32 R4, RZ, RZ, R16 ;  /* 0x000000ffff047224 */ /* 0x000fe200078e0010 */
[----:B------:R-:W-:Y:S02]  /*7b90*/  SEL R5, R23, R6, !P3 ;  /* 0x0000000617057207 */ /* 0x000fe40005800000 */
[----:B------:R-:W-:-:S07]  /*7ba0*/  SEL R6, R6, R23, !P3 ;  /* 0x0000001706067207 */ /* 0x000fce0005800000 */
.L_x_153:
[----:B------:R-:W-:Y:S02]  /*7bb0*/  LOP3.LUT P0, RZ, R14, 0xff, RZ, 0xc0, !PT ;  /* 0x000000ff0eff7812 */ /* 0x000fe4000780c0ff */
[----:B------:R-:W-:-:S11]  /*7bc0*/  LOP3.LUT R89, R89, 0x1, RZ, 0x3c, !PT ;  /* 0x0000000159597812 */ /* 0x000fd600078e3cff */
[----:B------:R-:W-:Y:S05]  /*7bd0*/  @P0 BRA `(.L_x_156) ;  /* 0xffffff9800700947 */ /* 0x000fea000383ffff */
[----:B------:R-:W-:Y:S05]  /*7be0*/  EXIT ;  /* 0x000000000000794d */ /* 0x000fea0003800000 */
.L_x_14:
[----:B------:R-:W-:-:S08]  /*7bf0*/  ISETP.NE.AND P0, PT, R20, RZ, PT ;  /* 0x000000ff1400720c */ /* 0x000fd00003f05270 */
[----:B-----5:R-:W0:-:S00]  /*7c00*/  USETMAXREG.DEALLOC.CTAPOOL 0x28 ;  /* 0x00000028000079c8 */ /* 0x020e0000080e0500 */
[----:B------:R-:W-:Y:S05]  /*7c10*/  @P0 EXIT ;  /* 0x000000000000094d */ /* 0x000fea0003800000 */
[----:B0-----:R-:W-:Y:S01]  /*7c20*/  LOP3.LUT P0, RZ, R16, 0xff, RZ, 0xc0, !PT ;  /* 0x000000ff10ff7812 */ /* 0x001fe2000780c0ff */
[----:B------:R-:W-:Y:S02]  /*7c30*/  IMAD.MOV.U32 R12, RZ, RZ, 0x1 ;  /* 0x00000001ff0c7424 */ /* 0x000fe400078e00ff */
[----:B------:R-:W-:-:S10]  /*7c40*/  IMAD.MOV.U32 R15, RZ, RZ, RZ ;  /* 0x000000ffff0f7224 */ /* 0x000fd400078e00ff */
[----:B------:R-:W-:Y:S05]  /*7c50*/  @!P0 BRA `(.L_x_157) ;  /* 0x0000000c00408947 */ /* 0x000fea0003800000 */
[----:B------:R-:W-:Y:S01]  /*7c60*/  LOP3.LUT P0, RZ, R10, 0x1f, RZ, 0xc0, !PT ;  /* 0x0000001f0aff7812 */ /* 0x000fe2000780c0ff */
[----:B------:R-:W-:Y:S01]  /*7c70*/  ULDC UR5, c[0x0][0x758] ;  /* 0x0001d60000057ab9 */ /* 0x000fe20000000800 */
[----:B------:R-:W-:Y:S01]  /*7c80*/  UMOV UR6, 0xffffffff ;  /* 0xffffffff00067882 */ /* 0x000fe20000000000 */
[----:B------:R-:W-:Y:S01]  /*7c90*/  BSSY B0, `(.L_x_157) ;  /* 0x00000cc000007945 */ /* 0x000fe20003800000 */
[----:B------:R-:W-:Y:S01]  /*7ca0*/  USHF.L.U32 UR6, UR6, UR5, URZ ;  /* 0x0000000506067299 */ /* 0x000fe2000800063f */
[C---:B------:R-:W-:Y:S01]  /*7cb0*/  ISETP.NE.AND P2, PT, R11.reuse, RZ, PT ;  /* 0x000000ff0b00720c */ /* 0x040fe20003f45270 */
[----:B------:R-:W-:Y:S01]  /*7cc0*/  UMOV UR7, 0x1 ;  /* 0x0000000100077882 */ /* 0x000fe20000000000 */
[----:B------:R-:W-:Y:S01]  /*7cd0*/  ISETP.NE.OR P0, PT, R11, RZ, !P0 ;  /* 0x000000ff0b00720c */ /* 0x000fe20004705670 */
[----:B------:R-:W-:Y:S01]  /*7ce0*/  IMAD.MOV.U32 R14, RZ, RZ, 0x1 ;  /* 0x00000001ff0e7424 */ /* 0x000fe200078e00ff */
[----:B------:R-:W-:Y:S01]  /*7cf0*/  LOP3.LUT R13, R7, 0x2, RZ, 0xfc, !PT ;  /* 0x00000002070d7812 */ /* 0x000fe200078efcff */
[----:B------:R-:W-:Y:S01]  /*7d00*/  IMAD.MOV.U32 R12, RZ, RZ, 0x1 ;  /* 0x00000001ff0c7424 */ /* 0x000fe200078e00ff */
[----:B------:R-:W-:Y:S01]  /*7d10*/  ULDC UR4, c[0x0][0x700] ;  /* 0x0001c00000047ab9 */ /* 0x000fe20000000800 */
[----:B------:R-:W-:Y:S01]  /*7d20*/  IMAD.MOV.U32 R15, RZ, RZ, RZ ;  /* 0x000000ffff0f7224 */ /* 0x000fe200078e00ff */
[----:B------:R-:W-:-:S02]  /*7d30*/  USHF.L.U32 UR15, UR7, UR5, URZ ;  /* 0x00000005070f7299 */ /* 0x000fc4000800063f */
[----:B------:R-:W-:Y:S02]  /*7d40*/  UIADD3 UR21, UR14, 0x1, URZ ;  /* 0x000000010e157890 */ /* 0x000fe4000fffe03f */
[----:B------:R-:W-:Y:S02]  /*7d50*/  UIADD3 UR4, UR4, -0x1, URZ ;  /* 0xffffffff04047890 */ /* 0x000fe4000fffe03f */
[----:B------:R-:W-:Y:S01]  /*7d60*/  ULOP3.LUT UR5, URZ, UR6, URZ, 0x33, !UPT ;  /* 0x000000063f057292 */ /* 0x000fe2000f8e333f */
[----:B------:R-:W-:-:S11]  /*7d70*/  ULDC.64 UR32, c[0x0][0x198] ;  /* 0x0000660000207ab9 */ /* 0x000fd60000000a00 */
.L_x_169:
[----:B------:R-:W-:-:S03]  /*7d80*/  UMOV UR6, 0xffffffff ;  /* 0xffffffff00067882 */ /* 0x000fc60000000000 */
[----:B------:R-:W-:Y:S05]  /*7d90*/  BRA.DIV UR6, `(.L_x_158) ;  /* 0x0000001206d07947 */ /* 0x000fea000b800000 */
[----:B------:R-:W-:-:S13]  /*7da0*/  ELECT P1, URZ, PT ;  /* 0x00000000003f782f */ /* 0x000fda0003820000 */
.L_x_188:
[----:B------:R-:W0:Y:S01]  /*7db0*/  LDC R10, c[0x0][0x604] ;  /* 0x00018100ff0a7b82 */ /* 0x000e220000000800 */
[----:B------:R-:W-:Y:S01]  /*7dc0*/  BSSY B1, `(.L_x_159) ;  /* 0x0000045000017945 */ /* 0x000fe20003800000 */
[----:B0-----:R-:W-:-:S13]  /*7dd0*/  ISETP.LT.OR P1, PT, R10, 0x1, !P1 ;  /* 0x000000010a00780c */ /* 0x001fda0004f21670 */
[----:B------:R-:W-:Y:S05]  /*7de0*/  @P1 BRA `(.L_x_160) ;  /* 0x0000000400081947 */ /* 0x000fea0003800000 */
[----:B------:R-:W-:Y:S01]  /*7df0*/  IMAD.SHL.U32 R17, R5, 0x80, RZ ;  /* 0x0000008005117824 */ /* 0x000fe200078e00ff */
[----:B------:R-:W-:Y:S01]  /*7e00*/  CS2R R20, SRZ ;  /* 0x0000000000147805 */ /* 0x000fe2000001ff00 */
[----:B------:R-:W-:Y:S02]  /*7e10*/  IMAD.SHL.U32 R24, R6, 0x40, RZ ;  /* 0x0000004006187824 */ /* 0x000fe400078e00ff */
[----:B------:R-:W-:Y:S02]  /*7e20*/  IMAD.U32 R22, RZ, RZ, UR21 ;  /* 0x00000015ff167e24 */ /* 0x000fe4000f8e00ff */
[----:B------:R-:W-:Y:S02]  /*7e30*/  IMAD.MOV.U32 R5, RZ, RZ, R12 ;  /* 0x000000ffff057224 */ /* 0x000fe400078e000c */
[----:B------:R-:W-:Y:S02]  /*7e40*/  IMAD.MOV.U32 R10, RZ, RZ, R15 ;  /* 0x000000ffff0a7224 */ /* 0x000fe400078e000f */
[----:B------:R-:W-:-:S07]  /*7e50*/  IMAD.MOV.U32 R23, RZ, RZ, RZ ;  /* 0x000000ffff177224 */ /* 0x000fce00078e00ff */
.L_x_164:
[----:B------:R-:W0:Y:S01]  /*7e60*/  S2R R16, SR_CgaCtaId ;  /* 0x0000000000107919 */ /* 0x000e220000008800 */
[----:B------:R-:W-:-:S04]  /*7e70*/  MOV R11, 0x400 ;  /* 0x00000400000b7802 */ /* 0x000fc80000000f00 */
[----:B0-----:R-:W-:Y:S02]  /*7e80*/  LEA R19, R16, R11, 0x18 ;  /* 0x0000000b10137211 */ /* 0x001fe400078ec0ff */
[----:B------:R-:W-:Y:S01]  /*7e90*/  SHF.L.U32 R11, R5, 0x1f, RZ ;  /* 0x0000001f050b7819 */ /* 0x000fe200000006ff */
[----:B------:R-:W0:Y:S02]  /*7ea0*/  @!P2 LDC R16, c[0x0][0x640] ;  /* 0x00019000ff10ab82 */ /* 0x000e240000000800 */
[----:B------:R-:W-:-:S04]  /*7eb0*/  IMAD R18, R10, 0x8, R19 ;  /* 0x000000080a127824 */ /* 0x000fc800078e0213 */
[----:B------:R-:W1:Y:S02]  /*7ec0*/  SYNCS.PHASECHK.TRANS64.TRYWAIT P1, [R18+URZ+0x50], R11 ;  /* 0x0000500b120075a7 */ /* 0x000e64000802017f */
[----:B-1----:R-:W-:Y:S05]  /*7ed0*/  @!P1 BRA `(.L_x_161) ;  /* 0x0000001000a09947 */ /* 0x002fea0003800000 */
.L_x_189:
[----:B-1----:R-:W-:Y:S01]  /*7ee0*/  PRMT R11, R13, 0x9910, RZ ;  /* 0x000099100d0b7816 */ /* 0x002fe200000000ff */
[----:B0-----:R0:W-:Y:S03]  /*7ef0*/  @!P2 SYNCS.ARRIVE.TRANS64 RZ, [R18+URZ], R16 ;  /* 0x0000001012ffa9a7 */ /* 0x0011e6000800003f */
[----:B------:R-:W-:-:S13]  /*7f00*/  ISETP.NE.AND P1, PT, R11, 0x2, PT ;  /* 0x000000020b00780c */ /* 0x000fda0003f25270 */
[----:B0-----:R-:W-:Y:S05]  /*7f10*/  @P1 BRA `(.L_x_162) ;  /* 0x0000000000041947 */ /* 0x001fea0003800000 */
[----:B------:R-:W-:Y:S01]  /*7f20*/  BPT.TRAP 0x1 ;  /* 0x000000040000795c */ /* 0x000fe20000300000 */
.L_x_162:
[----:B------:R-:W-:Y:S05]  /*7f30*/  @P0 BRA `(.L_x_163) ;  /* 0x0000000000040947 */ /* 0x000fea0003800000 */
[----:B------:R-:W-:Y:S01]  /*7f40*/  BPT.TRAP 0x1 ;  /* 0x000000040000795c */ /* 0x000fe20000300000 */
.L_x_163:
[--C-:B------:R-:W-:Y:S01]  /*7f50*/  IMAD R11, R10, 0x1000, R19.reuse ;  /* 0x000010000a0b7824 */ /* 0x100fe200078e0213 */
[----:B------:R-:W-:Y:S01]  /*7f60*/  R2UR UR25, R18 ;  /* 0x00000000121972ca */ /* 0x000fe200000e0000 */
[----:B------:R-:W-:Y:S01]  /*7f70*/  VIADD R22, R22, 0xffffffff ;  /* 0xffffffff16167836 */ /* 0x000fe20000000000 */
[----:B------:R-:W-:Y:S01]  /*7f80*/  R2UR UR28, R4 ;  /* 0x00000000041c72ca */ /* 0x000fe200000e0000 */
[----:B------:R-:W-:Y:S01]  /*7f90*/  UIADD3 UR6, UP0, UR32, 0xf0, URZ ;  /* 0x000000f020067890 */ /* 0x000fe2000ff1e03f */
[----:B------:R-:W-:Y:S01]  /*7fa0*/  R2UR UR24, R11 ;  /* 0x000000000b1872ca */ /* 0x000fe200000e0000 */
[C-C-:B------:R-:W-:Y:S01]  /*7fb0*/  IMAD R11, R10.reuse, 0x400, R19.reuse ;  /* 0x000004000a0b7824 */ /* 0x140fe200078e0213 */
[----:B------:R-:W-:Y:S01]  /*7fc0*/  R2UR UR26, R21 ;  /* 0x00000000151a72ca */ /* 0x000fe200000e0000 */
[----:B------:R-:W-:Y:S01]  /*7fd0*/  IMAD R19, R10, 0x4000, R19 ;  /* 0x000040000a137824 */ /* 0x000fe200078e0213 */
[----:B------:R-:W-:Y:S01]  /*7fe0*/  R2UR UR27, R24 ;  /* 0x00000000181b72ca */ /* 0x000fe200000e0000 */
[----:B------:R-:W-:Y:S01]  /*7ff0*/  UIADD3 UR22, UP1, UR32, 0x1f0, URZ ;  /* 0x000001f020167890 */ /* 0x000fe2000ff3e03f */
[----:B------:R-:W-:Y:S01]  /*8000*/  R2UR UR8, R11 ;  /* 0x000000000b0872ca */ /* 0x000fe200000e0000 */
[----:B------:R-:W-:Y:S01]  /*8010*/  UIADD3 UR34, UP2, UR32, 0x2f0, URZ ;  /* 0x000002f020227890 */ /* 0x000fe2000ff5e03f */
[----:B------:R-:W-:Y:S01]  /*8020*/  R2UR UR16, R19 ;  /* 0x00000000131072ca */ /* 0x000fe200000e0000 */
[----:B------:R-:W-:Y:S01]  /*8030*/  UIADD3.X UR7, URZ, UR33, URZ, UP0, !UPT ;  /* 0x000000213f077290 */ /* 0x000fe200087fe43f */
[----:B------:R-:W-:Y:S01]  /*8040*/  R2UR UR11, R6 ;  /* 0x00000000060b72ca */ /* 0x000fe200000e0000 */
[----:B------:R-:W-:Y:S01]  /*8050*/  UIADD3.X UR23, URZ, UR33, URZ, UP1, !UPT ;  /* 0x000000213f177290 */ /* 0x000fe20008ffe43f */
[----:B------:R-:W-:Y:S01]  /*8060*/  R2UR UR12, R23 ;  /* 0x00000000170c72ca */ /* 0x000fe200000e0000 */
[----:B------:R-:W-:Y:S01]  /*8070*/  UIADD3 UR24, UR24, 0x180, URZ ;  /* 0x0000018018187890 */ /* 0x000fe2000fffe03f */
[----:B------:R-:W-:Y:S01]  /*8080*/  R2UR UR18, R20 ;  /* 0x00000000141272ca */ /* 0x000fe200000e0000 */
[----:B------:R-:W-:Y:S01]  /*8090*/  VIADD R10, R10, 0x1 ;  /* 0x000000010a0a7836 */ /* 0x000fe20000000000 */
[----:B------:R-:W-:Y:S01]  /*80a0*/  R2UR UR19, R17 ;  /* 0x00000000111372ca */ /* 0x000fe200000e0000 */
[----:B------:R-:W-:Y:S01]  /*80b0*/  UIADD3.X UR35, URZ, UR33, URZ, UP2, !UPT ;  /* 0x000000213f237290 */ /* 0x000fe200097fe43f */
[----:B------:R-:W-:Y:S01]  /*80c0*/  ISETP.GT.AND P4, PT, R22, 0x1, PT ;  /* 0x000000011600780c */ /* 0x000fe20003f84270 */
[----:B------:R-:W-:Y:S01]  /*80d0*/  UIADD3 UR8, UR8, 0x32180, URZ ;  /* 0x0003218008087890 */ /* 0x000fe2000fffe03f */
[C---:B------:R-:W-:Y:S01]  /*80e0*/  ISETP.NE.AND P1, PT, R10.reuse, 0xa, PT ;  /* 0x0000000a0a00780c */ /* 0x040fe20003f25270 */
[----:B------:R-:W-:Y:S01]  /*80f0*/  UIADD3 UR16, UR16, 0xa180, URZ ;  /* 0x0000a18010107890 */ /* 0x000fe2000fffe03f */
[----:B------:R-:W-:Y:S01]  /*8100*/  VIADD R23, R23, 0x1 ;  /* 0x0000000117177836 */ /* 0x000fe20000000000 */
[----:B------:R-:W-:Y:S01]  /*8110*/  UMOV UR30, 0x0 ;  /* 0x00000000001e7882 */ /* 0x000fe20000000000 */
[----:B------:R-:W-:Y:S01]  /*8120*/  UMOV UR31, 0x10000000 ;  /* 0x10000000001f7882 */ /* 0x000fe20000000000 */
[----:B------:R-:W-:Y:S01]  /*8130*/  UMOV UR10, URZ ;  /* 0x0000003f000a7c82 */ /* 0x000fe20008000000 */
[----:B------:R-:W-:Y:S01]  /*8140*/  UMOV UR9, UR25 ;  /* 0x0000001900097c82 */ /* 0x000fe20008000000 */
[----:B------:R-:W-:Y:S01]  /*8150*/  UMOV UR13, UR28 ;  /* 0x0000001c000d7c82 */ /* 0x000fe20008000000 */
[----:B------:R0:W-:Y:S01]  /*8160*/  UTMALDG.3D [UR24], [UR6], desc[UR30] ;  /* 0x00001e18060075b4 */ /* 0x0001e20008011000 */
[----:B------:R-:W-:Y:S01]  /*8170*/  UMOV UR17, UR25 ;  /* 0x0000001900117c82 */ /* 0x000fe20008000000 */
[----:B------:R-:W-:Y:S01]  /*8180*/  UMOV UR20, UR28 ;  /* 0x0000001c00147c82 */ /* 0x000fe20008000000 */
[----:B------:R-:W-:Y:S01]  /*8190*/  SEL R16, RZ, 0x1, P1 ;  /* 0x00000001ff107807 */ /* 0x000fe20000800000 */
[----:B------:R-:W-:Y:S01]  /*81a0*/  VIADD R21, R21, 0x40 ;  /* 0x0000004015157836 */ /* 0x000fe20000000000 */
[----:B------:R-:W-:Y:S01]  /*81b0*/  SEL R10, R10, RZ, P1 ;  /* 0x000000ff0a0a7207 */ /* 0x000fe20000800000 */
[----:B------:R-:W-:Y:S01]  /*81c0*/  VIADD R20, R20, 0x80 ;  /* 0x0000008014147836 */ /* 0x000fe20000000000 */
[----:B------:R-:W-:Y:S01]  /*81d0*/  LOP3.LUT R5, R5, R16, RZ, 0x3c, !PT ;  /* 0x0000001005057212 */ /* 0x000fe200078e3cff */
[----:B------:R0:W-:Y:S01]  /*81e0*/  UTMALDG.4D [UR8], [UR22], desc[UR30] ;  /* 0x00001e08160075b4 */ /* 0x0001e20008019000 */
[----:B------:R0:W-:Y:S02]  /*81f0*/  UTMALDG.3D [UR16], [UR34], desc[UR30] ;  /* 0x00001e10220075b4 */ /* 0x0001e40008011000 */
[----:B0-----:R-:W-:Y:S05]  /*8200*/  @P4 BRA `(.L_x_164) ;  /* 0xfffffffc00144947 */ /* 0x001fea000383ffff */
.L_x_160:
[----:B------:R-:W-:Y:S05]  /*8210*/  BSYNC B1 ;  /* 0x0000000000017941 */ /* 0x000fea0003800000 */
.L_x_159:
[----:B------:R-:W-:Y:S01]  /*8220*/  LOP3.LUT P5, RZ, R14, 0xff, RZ, 0xc0, !PT ;  /* 0x000000ff0eff7812 */ /* 0x000fe200078ac0ff */
[----:B------:R-:W-:Y:S01]  /*8230*/  VIADD R6, R15, UR14 ;  /* 0x0000000e0f067c36 */ /* 0x000fe20008000000 */
[----:B------:R-:W-:Y:S01]  /*8240*/  ULDC.64 UR6, c[0x0][0x750] ;  /* 0x0001d40000067ab9 */ /* 0x000fe20000000a00 */
[----:B------:R-:W-:Y:S01]  /*8250*/  IMAD.U32 R11, RZ, RZ, UR14 ;  /* 0x0000000eff0b7e24 */ /* 0x000fe2000f8e00ff */
[----:B------:R-:W-:Y:S01]  /*8260*/  UISETP.GE.U32.AND UP0, UPT, UR14, 0xa, UPT ;  /* 0x0000000a0e00788c */ /* 0x000fe2000bf06070 */
[----:B------:R-:W-:Y:S01]  /*8270*/  BSSY B1, `(.L_x_165) ;  /* 0x000006b000017945 */ /* 0x000fe20003800000 */
[----:B------:R-:W-:Y:S02]  /*8280*/  ISETP.GT.U32.AND P1, PT, R6, 0x9, PT ;  /* 0x000000090600780c */ /* 0x000fe40003f24070 */
[----:B------:R-:W-:Y:S02]  /*8290*/  PRMT R14, RZ, 0x7610, R14 ;  /* 0x00007610ff0e7816 */ /* 0x000fe4000000000e */
[----:B------:R-:W-:-:S02]  /*82a0*/  ISETP.LT.U32.AND P1, PT, R11, 0xa, P1 ;  /* 0x0000000a0b00780c */ /* 0x000fc40000f21070 */
[----:B------:R-:W-:Y:S01]  /*82b0*/  PLOP3.LUT P4, PT, PT, PT, UP0, 0x80, 0x0 ;  /* 0x000000000000781c */ /* 0x000fe20003f8f008 */
[----:B------:R-:W0:Y:S01]  /*82c0*/  @P5 S2R R5, SR_CgaCtaId ;  /* 0x0000000000055919 */ /* 0x000e220000008800 */
[----:B------:R-:W-:-:S04]  /*82d0*/  @P5 MOV R4, 0x400 ;  /* 0x0000040000045802 */ /* 0x000fc80000000f00 */
[----:B0-----:R-:W-:Y:S01]  /*82e0*/  @P5 LEA R10, R5, R4, 0x18 ;  /* 0x00000004050a5211 */ /* 0x001fe200078ec0ff */
[----:B------:R-:W-:-:S03]  /*82f0*/  IMAD.WIDE.U32 R4, R6, -0x33333333, RZ ;  /* 0xcccccccd06047825 */ /* 0x000fc600078e00ff */
[----:B------:R0:W-:Y:S01]  /*8300*/  @P5 SYNCS.ARRIVE.TRANS64.A1T0 RZ, [R10+URZ+0xd8], RZ ;  /* 0x0000d8ff0aff59a7 */ /* 0x0001e2000810003f */
[----:B------:R-:W-:Y:S01]  /*8310*/  IADD3 R2, P5, R2, R8, RZ ;  /* 0x0000000802027210 */ /* 0x000fe20007fbe0ff */
[----:B------:R-:W-:Y:S01]  /*8320*/  IMAD.MOV.U32 R4, RZ, RZ, -0x1 ;  /* 0xffffffffff047424 */ /* 0x000fe200078e00ff */
[----:B------:R-:W-:Y:S02]  /*8330*/  SHF.R.U32.HI R11, RZ, 0x3, R5 ;  /* 0x00000003ff0b7819 */ /* 0x000fe40000011605 */
[----:B------:R-:W-:Y:S01]  /*8340*/  SEL R5, RZ, 0x1, !P1 ;  /* 0x00000001ff057807 */ /* 0x000fe20004800000 */
[----:B------:R-:W-:Y:S01]  /*8350*/  IMAD.X R3, R3, 0x1, R0, P5 ;  /* 0x0000000103037824 */ /* 0x000fe200028e0600 */
[----:B------:R-:W-:Y:S01]  /*8360*/  ISETP.GE.U32.AND P1, PT, R2, UR6, PT ;  /* 0x0000000602007c0c */ /* 0x000fe2000bf26070 */
[----:B------:R-:W-:Y:S01]  /*8370*/  IMAD R15, R11, -0xa, R6 ;  /* 0xfffffff60b0f7824 */ /* 0x000fe200078e0206 */
[----:B------:R-:W-:Y:S01]  /*8380*/  LOP3.LUT R12, R12, R5, RZ, 0x3c, !PT ;  /* 0x000000050c0c7212 */ /* 0x000fe200078e3cff */
[----:B------:R-:W-:Y:S01]  /*8390*/  IMAD.MOV.U32 R6, RZ, RZ, -0x1 ;  /* 0xffffffffff067424 */ /* 0x000fe200078e00ff */
[----:B------:R-:W-:Y:S01]  /*83a0*/  ISETP.GE.U32.AND.EX P1, PT, R3, UR7, PT, P1 ;  /* 0x0000000703007c0c */ /* 0x000fe2000bf26110 */
[----:B------:R-:W-:Y:S01]  /*83b0*/  IMAD.MOV.U32 R5, RZ, RZ, -0x1 ;  /* 0xffffffffff057424 */ /* 0x000fe200078e00ff */
[----:B------:R-:W-:-:S02]  /*83c0*/  @P4 LOP3.LUT R12, R12, 0x1, R11, 0x78, !PT ;  /* 0x000000010c0c4812 */ /* 0x000fc400078e780b */
[----:B0-----:R-:W-:-:S09]  /*83d0*/  PRMT R10, RZ, 0x7610, R10 ;  /* 0x00007610ff0a7816 */ /* 0x001fd2000000000a */
[----:B------:R-:W-:Y:S05]  /*83e0*/  @P1 BRA `(.L_x_166) ;  /* 0x00000004004c1947 */ /* 0x000fea0003800000 */
[----:B------:R-:W0:Y:S01]  /*83f0*/  S2R R17, SR_CTAID.X ;  /* 0x0000000000117919 */ /* 0x000e220000002500 */
[----:B------:R-:W-:Y:S01]  /*8400*/  ULDC.64 UR6, c[0x0][0x728] ;  /* 0x0001ca0000067ab9 */ /* 0x000fe20000000a00 */
[----:B------:R-:W1:Y:S01]  /*8410*/  LDC R18, c[0x0][0x144] ;  /* 0x00005100ff127b82 */ /* 0x000e620000000800 */
[----:B------:R-:W-:Y:S01]  /*8420*/  ISETP.NE.U32.AND P1, PT, RZ, UR6, PT ;  /* 0x00000006ff007c0c */ /* 0x000fe2000bf25070 */
[----:B------:R-:W2:Y:S01]  /*8430*/  S2R R6, SR_CTAID.Y ;  /* 0x0000000000067919 */ /* 0x000ea20000002600 */
[----:B------:R-:W-:Y:S01]  /*8440*/  ULDC UR8, c[0x0][0x150] ;  /* 0x0000540000087ab9 */ /* 0x000fe20000000800 */
[----:B------:R-:W-:Y:S01]  /*8450*/  ULDC UR9, c[0x0][0x730] ;  /* 0x0001cc0000097ab9 */ /* 0x000fe20000000800 */
[----:B------:R-:W-:Y:S01]  /*8460*/  ISETP.NE.AND.EX P1, PT, RZ, UR7, PT, P1 ;  /* 0x00000007ff007c0c */ /* 0x000fe2000bf25310 */
[----:B------:R-:W-:Y:S01]  /*8470*/  IMAD.MOV.U32 R4, RZ, RZ, R2 ;  /* 0x000000ffff047224 */ /* 0x000fe200078e0002 */
[----:B0-----:R-:W-:-:S05]  /*8480*/  I2FP.F32.U32 R5, R17 ;  /* 0x0000001100057245 */ /* 0x001fca0000201000 */
[----:B------:R-:W-:Y:S01]  /*8490*/  FMUL R20, R5, UR8 ;  /* 0x0000000805147c20 */ /* 0x000fe20008400000 */
[----:B------:R-:W-:-:S05]  /*84a0*/  IMAD.MOV.U32 R5, RZ, RZ, R3 ;  /* 0x000000ffff057224 */ /* 0x000fca00078e0003 */
[----:B--2---:R-:W-:Y:S05]  /*84b0*/  @!P1 BRA `(.L_x_167) ;  /* 0x0000000000289947 */ /* 0x004fea0003800000 */
[----:B------:R-:W-:Y:S02]  /*84c0*/  ULDC UR8, c[0x0][0x734] ;  /* 0x0001cd0000087ab9 */ /* 0x000fe40000000800 */
[----:B------:R-:W-:-:S05]  /*84d0*/  IADD3 R5, P1, R2, UR8, RZ ;  /* 0x0000000802057c10 */ /* 0x000fca000ff3e0ff */
[----:B------:R-:W-:-:S04]  /*84e0*/  IMAD.X R19, RZ, RZ, R3, P1 ;  /* 0x000000ffff137224 */ /* 0x000fc800008e0603 */
[----:B------:R-:W-:-:S04]  /*84f0*/  IMAD.WIDE.U32 R10, R19, UR6, RZ ;  /* 0x00000006130a7c25 */ /* 0x000fc8000f8e00ff */
[----:B------:R-:W-:-:S04]  /*8500*/  IMAD.WIDE.U32 R10, P1, R5, UR7, R10 ;  /* 0x00000007050a7c25 */ /* 0x000fc8000f82000a */
[----:B------:R-:W-:-:S04]  /*8510*/  IMAD.WIDE.U32 R4, R5, UR6, RZ ;  /* 0x0000000605047c25 */ /* 0x000fc8000f8e00ff */
[----:B------:R-:W-:Y:S01]  /*8520*/  IMAD.MOV.U32 R4, RZ, RZ, R11 ;  /* 0x000000ffff047224 */ /* 0x000fe200078e000b */
[----:B------:R-:W-:Y:S01]  /*8530*/  IADD3 RZ, P4, R5, R10, RZ ;  /* 0x0000000a05ff7210 */ /* 0x000fe20007f9e0ff */
[----:B------:R-:W-:-:S04]  /*8540*/  IMAD.X R5, RZ, RZ, RZ, P1 ;  /* 0x000000ffff057224 */ /* 0x000fc800008e06ff */
[----:B------:R-:W-:-:S08]  /*8550*/  IMAD.WIDE.U32.X R4, R19, UR7, R4, P4 ;  /* 0x0000000713047c25 */ /* 0x000fd0000a0e0404 */
.L_x_167:
[--C-:B------:R-:W-:Y:S01]  /*8560*/  SHF.R.U64 R16, R4, UR9, R5.reuse ;  /* 0x0000000904107c19 */ /* 0x100fe20008001205 */
[----:B------:R-:W0:Y:S01]  /*8570*/  F2I.U32.TRUNC.NTZ R20, R20 ;  /* 0x0000001400147305 */ /* 0x000e22000020f000 */
[----:B------:R-:W-:Y:S01]  /*8580*/  SHF.R.U32.HI R4, RZ, UR9, R5 ;  /* 0x00000009ff047c19 */ /* 0x000fe20008011605 */
[----:B------:R-:W-:Y:S01]  /*8590*/  ULDC.64 UR6, c[0x0][0x720] ;  /* 0x0001c80000067ab9 */ /* 0x000fe20000000a00 */
[----:B------:R-:W-:Y:S01]  /*85a0*/  IADD3 R11, P1, RZ, -R16, RZ ;  /* 0x80000010ff0b7210 */ /* 0x000fe20007f3e0ff */
[----:B------:R-:W-:Y:S01]  /*85b0*/  ULDC.64 UR8, c[0x0][0x740] ;  /* 0x0001d00000087ab9 */ /* 0x000fe20000000a00 */
[----:B------:R-:W2:Y:S03]  /*85c0*/  LDC R21, c[0x0][0x148] ;  /* 0x00005200ff157b82 */ /* 0x000ea60000000800 */
[----:B------:R-:W-:Y:S01]  /*85d0*/  IMAD.X R4, RZ, RZ, ~R4, P1 ;  /* 0x000000ffff047224 */ /* 0x000fe200008e0e04 */
[----:B------:R-:W-:-:S03]  /*85e0*/  ISETP.NE.U32.AND P1, PT, RZ, UR8, PT ;  /* 0x00000008ff007c0c */ /* 0x000fc6000bf25070 */
[----:B------:R-:W-:Y:S01]  /*85f0*/  IMAD R10, R4, UR6, RZ ;  /* 0x00000006040a7c24 */ /* 0x000fe2000f8e02ff */
[----:B------:R-:W-:Y:S01]  /*8600*/  ISETP.NE.AND.EX P1, PT, RZ, UR9, PT, P1 ;  /* 0x00000009ff007c0c */ /* 0x000fe2000bf25310 */
[----:B------:R-:W-:Y:S01]  /*8610*/  IMAD.WIDE.U32 R4, R11, UR6, R2 ;  /* 0x000000060b047c25 */ /* 0x000fe2000f8e0002 */
[----:B------:R-:W-:-:S03]  /*8620*/  ULDC UR6, c[0x0][0x718] ;  /* 0x0001c60000067ab9 */ /* 0x000fc60000000800 */
[----:B------:R-:W-:Y:S01]  /*8630*/  IMAD R11, R11, UR7, R10 ;  /* 0x000000070b0b7c24 */ /* 0x000fe2000f8e020a */
[----:B------:R-:W-:Y:S01]  /*8640*/  ULDC UR7, c[0x0][0x154] ;  /* 0x0000550000077ab9 */ /* 0x000fe20000000800 */
[----:B0-----:R-:W-:Y:S02]  /*8650*/  IMAD.MOV R10, RZ, RZ, -R20 ;  /* 0x000000ffff0a7224 */ /* 0x001fe400078e0a14 */
[----:B------:R-:W-:Y:S02]  /*8660*/  IMAD.IADD R5, R5, 0x1, R11 ;  /* 0x0000000105057824 */ /* 0x000fe400078e020b */
[----:B-1----:R-:W-:Y:S01]  /*8670*/  IMAD R17, R18, R10, R17 ;  /* 0x0000000a12117224 */ /* 0x002fe200078e0211 */
[----:B------:R-:W-:Y:S02]  /*8680*/  I2FP.F32.U32 R10, R6 ;  /* 0x00000006000a7245 */ /* 0x000fe40000201000 */
[--C-:B------:R-:W-:Y:S02]  /*8690*/  SHF.R.U64 R18, R4, UR6, R5.reuse ;  /* 0x0000000604127c19 */ /* 0x100fe40008001205 */
[----:B------:R-:W-:Y:S01]  /*86a0*/  SHF.R.U32.HI R5, RZ, UR6, R5 ;  /* 0x00000006ff057c19 */ /* 0x000fe20008011605 */
[----:B------:R-:W-:Y:S01]  /*86b0*/  FMUL R10, R10, UR7 ;  /* 0x000000070a0a7c20 */ /* 0x000fe20008400000 */
[----:B------:R-:W-:-:S02]  /*86c0*/  ULDC UR6, c[0x0][0x708] ;  /* 0x0001c20000067ab9 */ /* 0x000fc40000000800 */
[--C-:B------:R-:W-:Y:S01]  /*86d0*/  SHF.R.U64 R20, R18, UR6, R5.reuse ;  /* 0x0000000612147c19 */ /* 0x100fe20008001205 */
[----:B------:R0:W1:Y:S01]  /*86e0*/  F2I.U32.TRUNC.NTZ R22, R10 ;  /* 0x0000000a00167305 */ /* 0x000062000020f000 */
[----:B------:R-:W-:Y:S01]  /*86f0*/  SHF.R.U32.HI R5, RZ, UR6, R5 ;  /* 0x00000006ff057c19 */ /* 0x000fe20008011605 */
[----:B------:R-:W-:-:S03]  /*8700*/  ULDC UR6, c[0x0][0x758] ;  /* 0x0001d60000067ab9 */ /* 0x000fc60000000800 */
[--C-:B------:R-:W-:Y:S02]  /*8710*/  SHF.R.U64 R19, R20, UR6, R5.reuse ;  /* 0x0000000614137c19 */ /* 0x100fe40008001205 */
[----:B------:R-:W-:-:S03]  /*8720*/  SHF.R.U32.HI R23, RZ, UR6, R5 ;  /* 0x00000006ff177c19 */ /* 0x000fc60008011605 */
[----:B------:R-:W-:Y:S02]  /*8730*/  IMAD.MOV.U32 R4, RZ, RZ, R19 ;  /* 0x000000ffff047224 */ /* 0x000fe400078e0013 */
[----:B------:R-:W-:Y:S01]  /*8740*/  IMAD.MOV.U32 R5, RZ, RZ, R23 ;  /* 0x000000ffff057224 */ /* 0x000fe200078e0017 */
[----:B0-----:R-:W-:Y:S06]  /*8750*/  @!P1 BRA `(.L_x_168) ;  /* 0x0000000000289947 */ /* 0x001fec0003800000 */
        /* <DEDUP_REMOVED lines=10> */
.L_x_168:
[----:B------:R-:W-:Y:S01]  /*8800*/  ULDC UR6, c[0x0][0x748] ;  /* 0x0001d20000067ab9 */ /* 0x000fe20000000800 */
[----:B-1----:R-:W-:Y:S01]  /*8810*/  IMAD.MOV R22, RZ, RZ, -R22 ;  /* 0x000000ffff167224 */ /* 0x002fe200078e0a16 */
[----:B------:R-:W-:Y:S01]  /*8820*/  SHF.R.U64 R5, R4, UR6, R5 ;  /* 0x0000000604057c19 */ /* 0x000fe20008001205 */
[----:B------:R-:W-:Y:S01]  /*8830*/  ULDC UR6, c[0x0][0x738] ;  /* 0x0001ce0000067ab9 */ /* 0x000fe20000000800 */
[----:B------:R-:W-:Y:S01]  /*8840*/  LOP3.LUT R4, R20, UR5, RZ, 0xc0, !PT ;  /* 0x0000000514047c12 */ /* 0x000fe2000f8ec0ff */
[----:B--2---:R-:W-:Y:S01]  /*8850*/  @P3 IMAD R17, R21, R22, R6 ;  /* 0x0000001615113224 */ /* 0x004fe200078e0206 */
[----:B------:R-:W-:Y:S01]  /*8860*/  LOP3.LUT R18, R18, UR4, RZ, 0xc0, !PT ;  /* 0x0000000412127c12 */ /* 0x000fe2000f8ec0ff */
[----:B------:R-:W-:Y:S01]  /*8870*/  IMAD.MOV R6, RZ, RZ, -R5 ;  /* 0x000000ffff067224 */ /* 0x000fe200078e0a05 */
[----:B------:R-:W-:Y:S01]  /*8880*/  ULDC UR7, c[0x0][0x710] ;  /* 0x0001c40000077ab9 */ /* 0x000fe20000000800 */
[----:B------:R-:W-:Y:S02]  /*8890*/  IMAD R4, R5, UR15, R4 ;  /* 0x0000000f05047c24 */ /* 0x000fe4000f8e0204 */
[----:B------:R-:W-:Y:S01]  /*88a0*/  IMAD R19, R6, UR6, R19 ;  /* 0x0000000606137c24 */ /* 0x000fe2000f8e0213 */
[----:B------:R-:W-:Y:S01]  /*88b0*/  ULDC UR6, c[0x0][0x700] ;  /* 0x0001c00000067ab9 */ /* 0x000fe20000000800 */
[----:B------:R-:W-:-:S02]  /*88c0*/  IMAD R17, R4, UR7, R17 ;  /* 0x0000000704117c24 */ /* 0x000fc4000f8e0211 */
[----:B------:R-:W-:Y:S02]  /*88d0*/  IMAD R6, R19, UR6, R18 ;  /* 0x0000000613067c24 */ /* 0x000fe4000f8e0212 */
[----:B------:R-:W-:Y:S02]  /*88e0*/  IMAD.MOV.U32 R10, RZ, RZ, 0x1 ;  /* 0x00000001ff0a7424 */ /* 0x000fe400078e00ff */
[----:B------:R-:W-:Y:S01]  /*88f0*/  IMAD.MOV.U32 R4, RZ, RZ, R16 ;  /* 0x000000ffff047224 */ /* 0x000fe200078e0010 */
[----:B------:R-:W-:Y:S02]  /*8900*/  SEL R5, R6, R17, !P3 ;  /* 0x0000001106057207 */ /* 0x000fe40005800000 */
[----:B------:R-:W-:-:S07]  /*8910*/  SEL R6, R17, R6, !P3 ;  /* 0x0000000611067207 */ /* 0x000fce0005800000 */
.L_x_166:
[----:B------:R-:W-:Y:S05]  /*8920*/  BSYNC B1 ;  /* 0x0000000000017941 */ /* 0x000fea0003800000 */
.L_x_165:
[----:B------:R-:W-:-:S13]  /*8930*/  LOP3.LUT P1, RZ, R10, 0xff, RZ, 0xc0, !PT ;  /* 0x000000ff0aff7812 */ /* 0x000fda000782c0ff */
[----:B------:R-:W-:Y:S05]  /*8940*/  @P1 BRA `(.L_x_169) ;  /* 0xfffffff4000c1947 */ /* 0x000fea000383ffff */
[----:B------:R-:W-:Y:S05]  /*8950*/  BSYNC B0 ;  /* 0x0000000000007941 */ /* 0x000fea0003800000 */
.L_x_157:
[----:B------:R-:W-:-:S03]  /*8960*/  UMOV UR6, 0xffffffff ;  /* 0xffffffff00067882 */ /* 0x000fc60000000000 */
[----:B------:R-:W-:Y:S05]  /*8970*/  BRA.DIV UR6, `(.L_x_170) ;  /* 0x0000000a060c7947 */ /* 0x000fea000b800000 */
[----:B------:R-:W-:-:S13]  /*8980*/  ELECT P0, URZ, PT ;  /* 0x00000000003f782f */ /* 0x000fda0003800000 */
.L_x_192:
[----:B------:R-:W-:Y:S04]  /*8990*/  BSSY B0, `(.L_x_171) ;  /* 0x0000061000007945 */ /* 0x000fe80003800000 */
[----:B------:R-:W-:Y:S05]  /*89a0*/  @!P0 BRA `(.L_x_172) ;  /* 0x00000004007c8947 */ /* 0x000fea0003800000 */
[----:B------:R-:W-:-:S04]  /*89b0*/  LOP3.LUT R7, R7, 0x2, RZ, 0xfc, !PT ;  /* 0x0000000207077812 */ /* 0x000fc800078efcff */
[----:B------:R-:W-:-:S13]  /*89c0*/  ISETP.NE.AND P0, PT, R7, 0x3, PT ;  /* 0x000000030700780c */ /* 0x000fda0003f05270 */
[----:B------:R-:W-:Y:S05]  /*89d0*/  @!P0 BRA `(.L_x_173) ;  /* 0x0000000000048947 */ /* 0x000fea0003800000 */
[----:B------:R-:W-:Y:S01]  /*89e0*/  BPT.TRAP 0x1 ;  /* 0x000000040000795c */ /* 0x000fe20000300000 */
.L_x_173:
[----:B------:R-:W0:Y:S01]  /*89f0*/  S2R R3, SR_CgaCtaId ;  /* 0x0000000000037919 */ /* 0x000e220000008800 */
[----:B------:R-:W-:Y:S02]  /*8a00*/  MOV R0, 0x400 ;  /* 0x0000040000007802 */ /* 0x000fe40000000f00 */
[----:B------:R-:W-:Y:S02]  /*8a10*/  SHF.L.U32 R2, R12, 0x1f, RZ ;  /* 0x0000001f0c027819 */ /* 0x000fe400000006ff */
[----:B0-----:R-:W-:-:S05]  /*8a20*/  LEA R0, R3, R0, 0x18 ;  /* 0x0000000003007211 */ /* 0x001fca00078ec0ff */
[----:B------:R-:W-:-:S04]  /*8a30*/  VIADD R0, R0, 0x50 ;  /* 0x0000005000007836 */ /* 0x000fc80000000000 */
[C---:B------:R-:W-:Y:S02]  /*8a40*/  IMAD R5, R15.reuse, 0x8, R0 ;  /* 0x000000080f057824 */ /* 0x040fe400078e0200 */
[----:B------:R-:W-:Y:S02]  /*8a50*/  VIADD R15, R15, 0x1 ;  /* 0x000000010f0f7836 */ /* 0x000fe40000000000 */
[----:B------:R-:W0:Y:S03]  /*8a60*/  SYNCS.PHASECHK.TRANS64.TRYWAIT P0, [R5+URZ], R2 ;  /* 0x00000002050075a7 */ /* 0x000e26000800017f */
[----:B------:R-:W-:-:S04]  /*8a70*/  ISETP.NE.AND P1, PT, R15, 0xa, PT ;  /* 0x0000000a0f00780c */ /* 0x000fc80003f25270 */
[----:B------:R-:W-:Y:S02]  /*8a80*/  SEL R3, RZ, 0x1, P1 ;  /* 0x00000001ff037807 */ /* 0x000fe40000800000 */
[----:B------:R-:W-:Y:S02]  /*8a90*/  SEL R15, R15, RZ, P1 ;  /* 0x000000ff0f0f7207 */ /* 0x000fe40000800000 */
[----:B------:R-:W-:-:S03]  /*8aa0*/  LOP3.LUT R12, R12, R3, RZ, 0x3c, !PT ;  /* 0x000000030c0c7212 */ /* 0x000fc600078e3cff */
[----:B------:R-:W-:Y:S01]  /*8ab0*/  IMAD R7, R15, 0x8, R0 ;  /* 0x000000080f077824 */ /* 0x000fe200078e0200 */
[----:B------:R-:W-:Y:S01]  /*8ac0*/  SHF.L.U32 R4, R12, 0x1f, RZ ;  /* 0x0000001f0c047819 */ /* 0x000fe200000006ff */
[----:B0-----:R-:W-:Y:S06]  /*8ad0*/  @!P0 BRA `(.L_x_174) ;  /* 0x0000000400d88947 */ /* 0x001fec0003800000 */
.L_x_193:
[----:B------:R-:W1:Y:S01]  /*8ae0*/  SYNCS.PHASECHK.TRANS64.TRYWAIT P0, [R7+URZ], R4 ;  /* 0x00000004070075a7 */ /* 0x000e62000800017f */
[----:B0-----:R-:W-:-:S05]  /*8af0*/  VIADD R2, R15, 0x1 ;  /* 0x000000010f027836 */ /* 0x001fca0000000000 */
[----:B------:R-:W-:-:S04]  /*8b00*/  ISETP.NE.AND P1, PT, R2, 0xa, PT ;  /* 0x0000000a0200780c */ /* 0x000fc80003f25270 */
[----:B------:R-:W-:Y:S02]  /*8b10*/  SEL R3, RZ, 0x1, P1 ;  /* 0x00000001ff037807 */ /* 0x000fe40000800000 */
[----:B------:R-:W-:Y:S02]  /*8b20*/  SEL R9, R2, RZ, P1 ;  /* 0x000000ff02097207 */ /* 0x000fe40000800000 */
[----:B------:R-:W-:-:S03]  /*8b30*/  LOP3.LUT R12, R12, R3, RZ, 0x3c, !PT ;  /* 0x000000030c0c7212 */ /* 0x000fc600078e3cff */
[----:B------:R-:W-:Y:S01]  /*8b40*/  IMAD R6, R9, 0x8, R0 ;  /* 0x0000000809067824 */ /* 0x000fe200078e0200 */
[----:B------:R-:W-:Y:S01]  /*8b50*/  SHF.L.U32 R5, R12, 0x1f, RZ ;  /* 0x0000001f0c057819 */ /* 0x000fe200000006ff */
[----:B-1----:R-:W-:Y:S06]  /*8b60*/  @!P0 BRA `(.L_x_175) ;  /* 0x0000000400c88947 */ /* 0x002fec0003800000 */
.L_x_194:
[----:B------:R-:W1:Y:S01]  /*8b70*/  SYNCS.PHASECHK.TRANS64.TRYWAIT P0, [R6+URZ], R5 ;  /* 0x00000005060075a7 */ /* 0x000e62000800017f */
[----:B------:R-:W-:-:S05]  /*8b80*/  VIADD R2, R9, 0x1 ;  /* 0x0000000109027836 */ /* 0x000fca0000000000 */
[----:B------:R-:W-:-:S04]  /*8b90*/  ISETP.NE.AND P1, PT, R2, 0xa, PT ;  /* 0x0000000a0200780c */ /* 0x000fc80003f25270 */
[----:B------:R-:W-:Y:S02]  /*8ba0*/  SEL R3, RZ, 0x1, P1 ;  /* 0x00000001ff037807 */ /* 0x000fe40000800000 */
[----:B0-----:R-:W-:Y:S02]  /*8bb0*/  SEL R7, R2, RZ, P1 ;  /* 0x000000ff02077207 */ /* 0x001fe40000800000 */
[----:B------:R-:W-:-:S03]  /*8bc0*/  LOP3.LUT R12, R12, R3, RZ, 0x3c, !PT ;  /* 0x000000030c0c7212 */ /* 0x000fc600078e3cff */
[----:B------:R-:W-:Y:S01]  /*8bd0*/  IMAD R9, R7, 0x8, R0 ;  /* 0x0000000807097824 */ /* 0x000fe200078e0200 */
[----:B------:R-:W-:Y:S01]  /*8be0*/  SHF.L.U32 R4, R12, 0x1f, RZ ;  /* 0x0000001f0c047819 */ /* 0x000fe200000006ff */
[----:B-1----:R-:W-:Y:S06]  /*8bf0*/  @!P0 BRA `(.L_x_176) ;  /* 0x0000000400b88947 */ /* 0x002fec0003800000 */
.L_x_195:
[----:B------:R-:W1:Y:S01]  /*8c00*/  SYNCS.PHASECHK.TRANS64.TRYWAIT P0, [R9+URZ], R4 ;  /* 0x00000004090075a7 */ /* 0x000e62000800017f */
[----:B------:R-:W-:-:S05]  /*8c10*/  VIADD R2, R7, 0x1 ;  /* 0x0000000107027836 */ /* 0x000fca0000000000 */
[----:B------:R-:W-:-:S04]  /*8c20*/  ISETP.NE.AND P1, PT, R2, 0xa, PT ;  /* 0x0000000a0200780c */ /* 0x000fc80003f25270 */
[----:B------:R-:W-:Y:S02]  /*8c30*/  SEL R3, RZ, 0x1, P1 ;  /* 0x00000001ff037807 */ /* 0x000fe40000800000 */
[----:B------:R-:W-:Y:S02]  /*8c40*/  SEL R7, R2, RZ, P1 ;  /* 0x000000ff02077207 */ /* 0x000fe40000800000 */
[----:B------:R-:W-:-:S03]  /*8c50*/  LOP3.LUT R12, R12, R3, RZ, 0x3c, !PT ;  /* 0x000000030c0c7212 */ /* 0x000fc600078e3cff */
[----:B0-----:R-:W-:Y:S01]  /*8c60*/  IMAD R6, R7, 0x8, R0 ;  /* 0x0000000807067824 */ /* 0x001fe200078e0200 */
[----:B------:R-:W-:Y:S01]  /*8c70*/  SHF.L.U32 R5, R12, 0x1f, RZ ;  /* 0x0000001f0c057819 */ /* 0x000fe200000006ff */
[----:B-1----:R-:W-:Y:S06]  /*8c80*/  @!P0 BRA `(.L_x_177) ;  /* 0x0000000400a88947 */ /* 0x002fec0003800000 */
.L_x_196:
        /* <DEDUP_REMOVED lines=9> */
.L_x_197:
        /* <DEDUP_REMOVED lines=9> */
.L_x_198:
        /* <DEDUP_REMOVED lines=9> */
.L_x_199:
        /* <DEDUP_REMOVED lines=9> */
.L_x_200:
[----:B------:R-:W1:Y:S01]  /*8ed0*/  SYNCS.PHASECHK.TRANS64.TRYWAIT P0, [R6+URZ], R5 ;  /* 0x00000005060075a7 */ /* 0x000e62000800017f */
[----:B------:R-:W-:-:S05]  /*8ee0*/  VIADD R2, R7, 0x1 ;  /* 0x0000000107027836 */ /* 0x000fca0000000000 */
[----:B------:R-:W-:-:S04]  /*8ef0*/  ISETP.NE.AND P1, PT, R2, 0xa, PT ;  /* 0x0000000a0200780c */ /* 0x000fc80003f25270 */
[----:B0-----:R-:W-:Y:S02]  /*8f00*/  SEL R4, RZ, 0x1, P1 ;  /* 0x00000001ff047807 */ /* 0x001fe40000800000 */
[----:B------:R-:W-:Y:S02]  /*8f10*/  SEL R3, R2, RZ, P1 ;  /* 0x000000ff02037207 */ /* 0x000fe40000800000 */
[----:B------:R-:W-:Y:S01]  /*8f20*/  LOP3.LUT R4, R11, R4, RZ, 0x3c, !PT ;  /* 0x000000040b047212 */ /* 0x000fe200078e3cff */
[----:B-1----:R-:W-:Y:S06]  /*8f30*/  @!P0 BRA `(.L_x_182) ;  /* 0x0000000400608947 */ /* 0x002fec0003800000 */
.L_x_201:
[----:B------:R-:W-:Y:S01]  /*8f40*/  IMAD R3, R3, 0x8, R0 ;  /* 0x0000000803037824 */ /* 0x000fe200078e0200 */
[----:B------:R-:W-:-:S07]  /*8f50*/  SHF.L.U32 R0, R4, 0x1f, RZ ;  /* 0x0000001f04007819 */ /* 0x000fce00000006ff */
.L_x_183:
[----:B-1----:R1:W2:Y:S02]  /*8f60*/  SYNCS.PHASECHK.TRANS64.TRYWAIT P0, [R3+URZ], R0 ;  /* 0x00000000030075a7 */ /* 0x0022a4000800017f */
[----:B--2---:R-:W-:Y:S05]  /*8f70*/  @!P0 NANOSLEEP.SYNCS 0x989680 ;  /* 0x009896800000895d */ /* 0x004fea0003900000 */
[----:B------:R-:W2:Y:S02]  /*8f80*/  @!P0 SYNCS.PHASECHK.TRANS64 P0, [R3+URZ], R0 ;  /* 0x00000000030085a7 */ /* 0x000ea4000800007f */
[----:B--2---:R-:W-:Y:S05]  /*8f90*/  @!P0 BRA `(.L_x_183) ;  /* 0xfffffffc00f08947 */ /* 0x004fea000383ffff */
.L_x_172:
[----:B------:R-:W-:Y:S05]  /*8fa0*/  BSYNC B0 ;  /* 0x0000000000007941 */ /* 0x000fea0003800000 */
.L_x_171:
[----:B------:R-:W-:Y:S05]  /*8fb0*/  EXIT ;  /* 0x000000000000794d */ /* 0x000fea0003800000 */
.L_x_16:
[----:B0-----:R-:W-:-:S04]  /*8fc0*/  IMAD.U32 R23, RZ, RZ, UR13 ;  /* 0x0000000dff177e24 */ /* 0x001fc8000f8e00ff */
[----:B------:R0:W1:Y:S03]  /*8fd0*/  SYNCS.PHASECHK.TRANS64.TRYWAIT P0, [R23+URZ+-0x8], R14 ;  /* 0xfffff80e170075a7 */ /* 0x000066000800017f */
[----:B-1----:R-:W-:Y:S05]  /*8fe0*/  @!P0 NANOSLEEP.SYNCS 0x989680 ;  /* 0x009896800000895d */ /* 0x002fea0003900000 */
[----:B------:R-:W1:Y:S02]  /*8ff0*/  @!P0 SYNCS.PHASECHK.TRANS64 P0, [R23+URZ+-0x8], R14 ;  /* 0xfffff80e170085a7 */ /* 0x000e64000800007f */
[----:B-1----:R-:W-:Y:S05]  /*9000*/  @!P0 BRA `(.L_x_16) ;  /* 0xfffffffc00ec8947 */ /* 0x002fea000383ffff */
[----:B------:R-:W-:Y:S05]  /*9010*/  BRA `(.L_x_184) ;  /* 0xffffff8400747947 */ /* 0x000fea000383ffff */
.L_x_21:
[----:B-1----:R-:W-:-:S04]  /*9020*/  IMAD.U32 R204, RZ, RZ, UR8 ;  /* 0x00000008ffcc7e24 */ /* 0x002fc8000f8e00ff */
[----:B------:R1:W2:Y:S03]  /*9030*/  SYNCS.PHASECHK.TRANS64.TRYWAIT P0, [R204+URZ], R95 ;  /* 0x0000005fcc0075a7 */ /* 0x0002a6000800017f */
[----:B--2---:R-:W-:Y:S05]  /*9040*/  @!P0 NANOSLEEP.SYNCS 0x989680 ;  /* 0x009896800000895d */ /* 0x004fea0003900000 */
[----:B------:R-:W2:Y:S02]  /*9050*/  @!P0 SYNCS.PHASECHK.TRANS64 P0, [R204+URZ], R95 ;  /* 0x0000005fcc0085a7 */ /* 0x000ea4000800007f */
[----:B--2---:R-:W-:Y:S05]  /*9060*/  @!P0 BRA `(.L_x_21) ;  /* 0xfffffffc00ec8947 */ /* 0x004fea000383ffff */
[----:B------:R-:W-:Y:S05]  /*9070*/  BRA `(.L_x_20) ;  /* 0xffffff8c002c7947 */ /* 0x000fea000383ffff */
.L_x_27:
[----:B0-----:R-:W-:-:S04]  /*9080*/  IMAD.U32 R24, RZ, RZ, UR13 ;  /* 0x0000000dff187e24 */ /* 0x001fc8000f8e00ff */
[----:B------:R0:W1:Y:S03]  /*9090*/  SYNCS.PHASECHK.TRANS64.TRYWAIT P0, [R24+URZ+0x8], R95 ;  /* 0x0000085f180075a7 */ /* 0x000066000800017f */
[----:B-1----:R-:W-:Y:S05]  /*90a0*/  @!P0 NANOSLEEP.SYNCS 0x989680 ;  /* 0x009896800000895d */ /* 0x002fea0003900000 */
[----:B------:R-:W1:Y:S02]  /*90b0*/  @!P0 SYNCS.PHASECHK.TRANS64 P0, [R24+URZ+0x8], R95 ;  /* 0x0000085f180085a7 */ /* 0x000e64000800007f */
[----:B-1----:R-:W-:Y:S05]  /*90c0*/  @!P0 BRA `(.L_x_27) ;  /* 0xfffffffc00ec8947 */ /* 0x002fea000383ffff */
[----:B------:R-:W-:Y:S05]  /*90d0*/  BRA `(.L_x_185) ;  /* 0xffffff9800547947 */ /* 0x000fea000383ffff */
.L_x_158:
[----:B------:R-:W-:Y:S01]  /*90e0*/  BSSY B1, `(.L_x_186) ;  /* 0x0000006000017945 */ /* 0x000fe20003800000 */
[----:B------:R-:W-:-:S07]  /*90f0*/  IMAD.MOV.U32 R10, RZ, RZ, -0x1 ;  /* 0xffffffffff0a7424 */ /* 0x000fce00078e00ff */
[----:B------:R-:W-:Y:S05]  /*9100*/  WARPSYNC.COLLECTIVE R10, `(.L_x_187) ;  /* 0x000000000a0c7348 */ /* 0x000fea0003c00000 */
[----:B------:R-:W-:Y:S02]  /*9110*/  ELECT P1, UR62, PT ;  /* 0x00000000003e782f */ /* 0x000fe40003820000 */
[----:B------:R-:W-:Y:S01]  /*9120*/  MOV R10, UR62 ;  /* 0x0000003e000a7c02 */ /* 0x000fe20008000f00 */
[----:B------:R-:W-:Y:S10]  /*9130*/  ENDCOLLECTIVE ;  /* 0x000000000000791b */ /* 0x000ff40003800000 */
.L_x_187:
[----:B------:R-:W-:Y:S05]  /*9140*/  BSYNC B1 ;  /* 0x0000000000017941 */ /* 0x000fea0003800000 */
.L_x_186:
[----:B------:R-:W-:Y:S05]  /*9150*/  BRA `(.L_x_188) ;  /* 0xffffffec00147947 */ /* 0x000fea000383ffff */
.L_x_161:
[----:B-1----:R1:W2:Y:S02]  /*9160*/  SYNCS.PHASECHK.TRANS64.TRYWAIT P1, [R18+URZ+0x50], R11 ;  /* 0x0000500b120075a7 */ /* 0x0022a4000802017f */
[----:B--2---:R-:W-:Y:S05]  /*9170*/  @!P1 NANOSLEEP.SYNCS 0x989680 ;  /* 0x009896800000995d */ /* 0x004fea0003900000 */
[----:B------:R-:W2:Y:S02]  /*9180*/  @!P1 SYNCS.PHASECHK.TRANS64 P1, [R18+URZ+0x50], R11 ;  /* 0x0000500b120095a7 */ /* 0x000ea4000802007f */
[----:B--2---:R-:W-:Y:S05]  /*9190*/  @!P1 BRA `(.L_x_161) ;  /* 0xfffffffc00f09947 */ /* 0x004fea000383ffff */
[----:B------:R-:W-:Y:S05]  /*91a0*/  BRA `(.L_x_189) ;  /* 0xffffffec004c7947 */ /* 0x000fea000383ffff */
.L_x_170:
[----:B------:R-:W-:Y:S01]  /*91b0*/  BSSY B0, `(.L_x_190) ;  /* 0x0000006000007945 */ /* 0x000fe20003800000 */
[----:B------:R-:W-:-:S07]  /*91c0*/  IMAD.MOV.U32 R10, RZ, RZ, -0x1 ;  /* 0xffffffffff0a7424 */ /* 0x000fce00078e00ff */
[----:B------:R-:W-:Y:S05]  /*91d0*/  WARPSYNC.COLLECTIVE R10, `(.L_x_191) ;  /* 0x000000000a0c7348 */ /* 0x000fea0003c00000 */
[----:B------:R-:W-:Y:S02]  /*91e0*/  ELECT P1, UR62, PT ;  /* 0x00000000003e782f */ /* 0x000fe40003820000 */
[----:B------:R-:W-:Y:S01]  /*91f0*/  MOV R10, UR62 ;  /* 0x0000003e000a7c02 */ /* 0x000fe20008000f00 */
[----:B------:R-:W-:Y:S10]  /*9200*/  ENDCOLLECTIVE ;  /* 0x000000000000791b */ /* 0x000ff40003800000 */
.L_x_191:
[----:B------:R-:W-:Y:S05]  /*9210*/  BSYNC B0 ;  /* 0x0000000000007941 */ /* 0x000fea0003800000 */
.L_x_190:
[----:B------:R-:W-:Y:S01]  /*9220*/  PLOP3.LUT P0, PT, P1, PT, PT, 0x80, 0x0 ;  /* 0x000000000000781c */ /* 0x000fe20000f0f070 */
[----:B------:R-:W-:-:S12]  /*9230*/  BRA `(.L_x_192) ;  /* 0xfffffff400d47947 */ /* 0x000fd8000383ffff */
.L_x_174:
[----:B0-----:R0:W1:Y:S02]  /*9240*/  SYNCS.PHASECHK.TRANS64.TRYWAIT P0, [R5+URZ], R2 ;  /* 0x00000002050075a7 */ /* 0x001064000800017f */
[----:B-1----:R-:W-:Y:S05]  /*9250*/  @!P0 NANOSLEEP.SYNCS 0x989680 ;  /* 0x009896800000895d */ /* 0x002fea0003900000 */
[----:B------:R-:W1:Y:S02]  /*9260*/  @!P0 SYNCS.PHASECHK.TRANS64 P0, [R5+URZ], R2 ;  /* 0x00000002050085a7 */ /* 0x000e64000800007f */
[----:B-1----:R-:W-:Y:S05]  /*9270*/  @!P0 BRA `(.L_x_174) ;  /* 0xfffffffc00f08947 */ /* 0x002fea000383ffff */
[----:B------:R-:W-:Y:S05]  /*9280*/  BRA `(.L_x_193) ;  /* 0xfffffff800147947 */ /* 0x000fea000383ffff */
.L_x_175:
[----:B0-----:R0:W1:Y:S02]  /*9290*/  SYNCS.PHASECHK.TRANS64.TRYWAIT P0, [R7+URZ], R4 ;  /* 0x00000004070075a7 */ /* 0x001064000800017f */
[----:B-1----:R-:W-:Y:S05]  /*92a0*/  @!P0 NANOSLEEP.SYNCS 0x989680 ;  /* 0x009896800000895d */ /* 0x002fea0003900000 */
[----:B------:R-:W1:Y:S02]  /*92b0*/  @!P0 SYNCS.PHASECHK.TRANS64 P0, [R7+URZ], R4 ;  /* 0x00000004070085a7 */ /* 0x000e64000800007f */
[----:B-1----:R-:W-:Y:S05]  /*92c0*/  @!P0 BRA `(.L_x_175) ;  /* 0xfffffffc00f08947 */ /* 0x002fea000383ffff */
[----:B------:R-:W-:Y:S05]  /*92d0*/  BRA `(.L_x_194) ;  /* 0xfffffff800247947 */ /* 0x000fea000383ffff */
.L_x_176:
[----:B0-----:R0:W1:Y:S02]  /*92e0*/  SYNCS.PHASECHK.TRANS64.TRYWAIT P0, [R6+URZ], R5 ;  /* 0x00000005060075a7 */ /* 0x001064000800017f */
[----:B-1----:R-:W-:Y:S05]  /*92f0*/  @!P0 NANOSLEEP.SYNCS 0x989680 ;  /* 0x009896800000895d */ /* 0x002fea0003900000 */
[----:B------:R-:W1:Y:S02]  /*9300*/  @!P0 SYNCS.PHASECHK.TRANS64 P0, [R6+URZ], R5 ;  /* 0x00000005060085a7 */ /* 0x000e64000800007f */
[----:B-1----:R-:W-:Y:S05]  /*9310*/  @!P0 BRA `(.L_x_176) ;  /* 0xfffffffc00f08947 */ /* 0x002fea000383ffff */
[----:B------:R-:W-:Y:S05]  /*9320*/  BRA `(.L_x_195) ;  /* 0xfffffff800347947 */ /* 0x000fea000383ffff */
.L_x_177:
[----:B0-----:R0:W1:Y:S02]  /*9330*/  SYNCS.PHASECHK.TRANS64.TRYWAIT P0, [R9+URZ], R4 ;  /* 0x00000004090075a7 */ /* 0x001064000800017f */
[----:B-1----:R-:W-:Y:S05]  /*9340*/  @!P0 NANOSLEEP.SYNCS 0x989680 ;  /* 0x009896800000895d */ /* 0x002fea0003900000 */
[----:B------:R-:W1:Y:S02]  /*9350*/  @!P0 SYNCS.PHASECHK.TRANS64 P0, [R9+URZ], R4 ;  /* 0x00000004090085a7 */ /* 0x000e64000800007f */
[----:B-1----:R-:W-:Y:S05]  /*9360*/  @!P0 BRA `(.L_x_177) ;  /* 0xfffffffc00f08947 */ /* 0x002fea000383ffff */
[----:B------:R-:W-:Y:S05]  /*9370*/  BRA `(.L_x_196) ;  /* 0xfffffff800447947 */ /* 0x000fea000383ffff */
.L_x_178:
[----:B0-----:R0:W1:Y:S02]  /*9380*/  SYNCS.PHASECHK.TRANS64.TRYWAIT P0, [R6+URZ], R5 ;  /* 0x00000005060075a7 */ /* 0x001064000800017f */
[----:B-1----:R-:W-:Y:S05]  /*9390*/  @!P0 NANOSLEEP.SYNCS 0x989680 ;  /* 0x009896800000895d */ /* 0x002fea0003900000 */
[----:B------:R-:W1:Y:S02]  /*93a0*/  @!P0 SYNCS.PHASECHK.TRANS64 P0, [R6+URZ], R5 ;  /* 0x00000005060085a7 */ /* 0x000e64000800007f */
[----:B-1----:R-:W-:Y:S05]  /*93b0*/  @!P0 BRA `(.L_x_178) ;  /* 0xfffffffc00f08947 */ /* 0x002fea000383ffff */
[----:B------:R-:W-:Y:S05]  /*93c0*/  BRA `(.L_x_197) ;  /* 0xfffffff800547947 */ /* 0x000fea000383ffff */
.L_x_179:
[----:B0-----:R0:W1:Y:S02]  /*93d0*/  SYNCS.PHASECHK.TRANS64.TRYWAIT P0, [R9+URZ], R4 ;  /* 0x00000004090075a7 */ /* 0x001064000800017f */
[----:B-1----:R-:W-:Y:S05]  /*93e0*/  @!P0 NANOSLEEP.SYNCS 0x989680 ;  /* 0x009896800000895d */ /* 0x002fea0003900000 */
[----:B------:R-:W1:Y:S02]  /*93f0*/  @!P0 SYNCS.PHASECHK.TRANS64 P0, [R9+URZ], R4 ;  /* 0x00000004090085a7 */ /* 0x000e64000800007f */
[----:B-1----:R-:W-:Y:S05]  /*9400*/  @!P0 BRA `(.L_x_179) ;  /* 0xfffffffc00f08947 */ /* 0x002fea000383ffff */
[----:B------:R-:W-:Y:S05]  /*9410*/  BRA `(.L_x_198) ;  /* 0xfffffff800647947 */ /* 0x000fea000383ffff */
.L_x_180:
[----:B0-----:R0:W1:Y:S02]  /*9420*/  SYNCS.PHASECHK.TRANS64.TRYWAIT P0, [R6+URZ], R5 ;  /* 0x00000005060075a7 */ /* 0x001064000800017f */
[----:B-1----:R-:W-:Y:S05]  /*9430*/  @!P0 NANOSLEEP.SYNCS 0x989680 ;  /* 0x009896800000895d */ /* 0x002fea0003900000 */
[----:B------:R-:W1:Y:S02]  /*9440*/  @!P0 SYNCS.PHASECHK.TRANS64 P0, [R6+URZ], R5 ;  /* 0x00000005060085a7 */ /* 0x000e64000800007f */
[----:B-1----:R-:W-:Y:S05]  /*9450*/  @!P0 BRA `(.L_x_180) ;  /* 0xfffffffc00f08947 */ /* 0x002fea000383ffff */
[----:B------:R-:W-:Y:S05]  /*9460*/  BRA `(.L_x_199) ;  /* 0xfffffff800747947 */ /* 0x000fea000383ffff */
.L_x_181:
[----:B0-----:R0:W1:Y:S02]  /*9470*/  SYNCS.PHASECHK.TRANS64.TRYWAIT P0, [R9+URZ], R4 ;  /* 0x00000004090075a7 */ /* 0x001064000800017f */
[----:B-1----:R-:W-:Y:S05]  /*9480*/  @!P0 NANOSLEEP.SYNCS 0x989680 ;  /* 0x009896800000895d */ /* 0x002fea0003900000 */
[----:B------:R-:W1:Y:S02]  /*9490*/  @!P0 SYNCS.PHASECHK.TRANS64 P0, [R9+URZ], R4 ;  /* 0x00000004090085a7 */ /* 0x000e64000800007f */
[----:B-1----:R-:W-:Y:S05]  /*94a0*/  @!P0 BRA `(.L_x_181) ;  /* 0xfffffffc00f08947 */ /* 0x002fea000383ffff */
[----:B------:R-:W-:Y:S05]  /*94b0*/  BRA `(.L_x_200) ;  /* 0xfffffff800847947 */ /* 0x000fea000383ffff */
.L_x_182:
[----:B0-----:R0:W1:Y:S02]  /*94c0*/  SYNCS.PHASECHK.TRANS64.TRYWAIT P0, [R6+URZ], R5 ;  /* 0x00000005060075a7 */ /* 0x001064000800017f */
[----:B-1----:R-:W-:Y:S05]  /*94d0*/  @!P0 NANOSLEEP.SYNCS 0x989680 ;  /* 0x009896800000895d */ /* 0x002fea0003900000 */
[----:B------:R-:W1:Y:S02]  /*94e0*/  @!P0 SYNCS.PHASECHK.TRANS64 P0, [R6+URZ], R5 ;  /* 0x00000005060085a7 */ /* 0x000e64000800007f */
[----:B-1----:R-:W-:Y:S05]  /*94f0*/  @!P0 BRA `(.L_x_182) ;  /* 0xfffffffc00f08947 */ /* 0x002fea000383ffff */
[----:B------:R-:W-:Y:S05]  /*9500*/  BRA `(.L_x_201) ;  /* 0xfffffff8008c7947 */ /* 0x000fea000383ffff */
.L_x_202:
[----:B------:R-:W-:-:S00]  /*9510*/  BRA `(.L_x_202) ;  /* 0xfffffffc00fc7947 */ /* 0x000fc0000383ffff */
[----:B------:R-:W-:-:S00]  /*9520*/  NOP ;  /* 0x0000000000007918 */ /* 0x000fc00000000000 */
        /* <DEDUP_REMOVED lines=13> */
.L_x_203:


//--------------------- .nv.shared._ZN7cutlass13device_kernelINS_4gemm6kernel13GemmUniversalIN4cute5tupleIJiiiiEEENS1_10collective13CollectiveMmaINS1_43MainloopSm90TmaGmmaWarpSpecializedSparseFP8ILi10ENS5_IJNS4_1CILi1EEESB_SB_EEENS1_32KernelTmaWarpSpecializedPingpongEEENS5_IJNSA_ILi64EEENSA_ILi128EEESG_EEENS_12float_e4m3_tENS5_IJNS4_6LayoutINS5_IJiNS5_IJNSA_ILi2EEEiEEEiEEENS5_IJlNS5_IJSB_SK_EEElEEEEENSJ_INS5_IJNS5_IJSF_iEEENS5_IJSG_iEEEiEEENS5_IJNS5_IJSG_NSA_ILi8192EEEEEENS5_IJSB_lEEElEEEEEEEESI_NS5_IJlSB_lEEENS4_8TiledMMAINS4_8MMA_AtomIJNS4_4SM904GMMA6SPARSE32GMMA_64x128x64_F32E4M3E4M3_SS_TNILNS13_7ScaleInE1ELS16_1ELNS13_9SparseSelE0EEEEEENSJ_ISC_NS5_IJNSA_ILi0EEES1A_S1A_EEEEENS5_IJNS4_10UnderscoreES1D_S1D_EEEEENS4_13SM90_TMA_LOADENS4_14ComposedLayoutINS4_7SwizzleILi2ELi4ELi3EEENS4_25smem_sparse_ptr_flag_bitsILi2ELi8EEENSJ_INS5_IJNS5_IJSB_NSA_ILi8EEEEEENS5_IJSK_SF_EEEEEENS5_IJNS5_IJS1A_SG_EEESN_EEEEEEEvNS4_8identityES1G_NS1H_INS1I_ILi3ELi4ELi3EEENS4_18smem_ptr_flag_bitsILi8EEENSJ_INS5_IJS1M_SG_EEENS5_IJSG_SB_EEEEEEEvS1U_EENS_8epilogue10collective6detail29Sm90TmaWarpSpecializedAdapterINS24_15DefaultEpilogueIfNS5_IJSB_llEEES28_NS23_6thread17LinearCombinationIfLi1EffLNS29_9ScaleType4KindE0ELNS_15FloatRoundStyleE2EfEENS1_15EpilogueDefaultEEEEEvvEEEEvNT_6ParamsE --------------------------
	.section	.nv.shared._ZN7cutlass13device_kernelINS_4gemm6kernel13GemmUniversalIN4cute5tupleIJiiiiEEENS1_10collective13CollectiveMmaINS1_43MainloopSm90TmaGmmaWarpSpecializedSparseFP8ILi10ENS5_IJNS4_1CILi1EEESB_SB_EEENS1_32KernelTmaWarpSpecializedPingpongEEENS5_IJNSA_ILi64EEENSA_ILi128EEESG_EEENS_12float_e4m3_tENS5_IJNS4_6LayoutINS5_IJiNS5_IJNSA_ILi2EEEiEEEiEEENS5_IJlNS5_IJSB_SK_EEElEEEEENSJ_INS5_IJNS5_IJSF_iEEENS5_IJSG_iEEEiEEENS5_IJNS5_IJSG_NSA_ILi8192EEEEEENS5_IJSB_lEEElEEEEEEEESI_NS5_IJlSB_lEEENS4_8TiledMMAINS4_8MMA_AtomIJNS4_4SM904GMMA6SPARSE32GMMA_64x128x64_F32E4M3E4M3_SS_TNILNS13_7ScaleInE1ELS16_1ELNS13_9SparseSelE0EEEEEENSJ_ISC_NS5_IJNSA_ILi0EEES1A_S1A_EEEEENS5_IJNS4_10UnderscoreES1D_S1D_EEEEENS4_13SM90_TMA_LOADENS4_14ComposedLayoutINS4_7SwizzleILi2ELi4ELi3EEENS4_25smem_sparse_ptr_flag_bitsILi2ELi8EEENSJ_INS5_IJNS5_IJSB_NSA_ILi8EEEEEENS5_IJSK_SF_EEEEEENS5_IJNS5_IJS1A_SG_EEESN_EEEEEEEvNS4_8identityES1G_NS1H_INS1I_ILi3ELi4ELi3EEENS4_18smem_ptr_flag_bitsILi8EEENSJ_INS5_IJS1M_SG_EEENS5_IJSG_SB_EEEEEEEvS1U_EENS_8epilogue10collective6detail29Sm90TmaWarpSpecializedAdapterINS24_15DefaultEpilogueIfNS5_IJSB_llEEES28_NS23_6thread17LinearCombinationIfLi1EffLNS29_9ScaleType4KindE0ELNS_15FloatRoundStyleE2EfEENS1_15EpilogueDefaultEEEEEvvEEEEvNT_6ParamsE,"aw",@nobits
	.sectionflags	@""
	.align	16
	.zero		1024


//--------------------- .nv.shared.reserved.0     --------------------------
	.section	.nv.shared.reserved.0,"aw",@nobits
	.weak		__nv_reservedSMEM_offset_0_alias
	.size		__nv_reservedSMEM_offset_0_alias, 0, 0
	.other		__nv_reservedSMEM_offset_0_alias,@"STO_CUDA_RESERVED_SHARED STV_DEFAULT"
__nv_reservedSMEM_offset_0_alias:
	.zero		0


//--------------------- .nv.global                --------------------------
	.section	.nv.global,"aw",@nobits
.nv.global:
	.type		_ZN39_INTERNAL_00ad776f_4_k_cu_171b5455_34514cute1_E,@object
	.size		_ZN39_INTERNAL_00ad776f_4_k_cu_171b5455_34514cute1_E,(_ZN39_INTERNAL_00ad776f_4_k_cu_171b5455_34514cuda3std3__45__cpo6cbeginE - _ZN39_INTERNAL_00ad776f_4_k_cu_171b5455_34514cute1_E)
_ZN39_INTERNAL_00ad776f_4_k_cu_171b5455_34514cute1_E:
	.zero		1
	.type		_ZN39_INTERNAL_00ad776f_4_k_cu_171b5455_34514cuda3std3__45__cpo6cbeginE,@object
	.size		_ZN39_INTERNAL_00ad776f_4_k_cu_171b5455_34514cuda3std3__45__cpo6cbeginE,(_ZN39_INTERNAL_00ad776f_4_k_cu_171b5455_34514cuda3std3__48in_placeE - _ZN39_INTERNAL_00ad776f_4_k_cu_171b5455_34514cuda3std3__45__cpo6cbeginE)
_ZN39_INTERNAL_00ad776f_4_k_cu_171b5455_34514cuda3std3__45__cpo6cbeginE:
	.zero		1
	.type		_ZN39_INTERNAL_00ad776f_4_k_cu_171b5455_34514cuda3std3__48in_placeE,@object
	.size		_ZN39_INTERNAL_00ad776f_4_k_cu_171b5455_34514cuda3std3__48in_placeE,(_ZN39_INTERNAL_00ad776f_4_k_cu_171b5455_34514cuda3std6ranges3__45__cpo9iter_moveE - _ZN39_INTERNAL_00ad776f_4_k_cu_171b5455_34514cuda3std3__48in_placeE)
_ZN39_INTERNAL_00ad776f_4_k_cu_171b5455_34514cuda3std3__48in_placeE:
	.zero		1
	.type		_ZN39_INTERNAL_00ad776f_4_k_cu_171b5455_34514cuda3std6ranges3__45__cpo9iter_moveE,@object
	.size		_ZN39_INTERNAL_00ad776f_4_k_cu_171b5455_34514cuda3std6ranges3__45__cpo9iter_moveE,(_ZN39_INTERNAL_00ad776f_4_k_cu_171b5455_34514cuda3std3__45__cpo5beginE - _ZN39_INTERNAL_00ad776f_4_k_cu_171b5455_34514cuda3std6ranges3__45__cpo9iter_moveE)
_ZN39_INTERNAL_00ad776f_4_k_cu_171b5455_34514cuda3std6ranges3__45__cpo9iter_moveE:
	.zero		1
	.type		_ZN39_INTERNAL_00ad776f_4_k_cu_171b5455_34514cuda3std3__45__cpo5beginE,@object
	.size		_ZN39_INTERNAL_00ad776f_4_k_cu_171b5455_34514cuda3std3__45__cpo5beginE,(_ZN39_INTERNAL_00ad776f_4_k_cu_171b5455_34514cuda3std3__441_GLOBAL__N__00ad776f_4_k_cu_171b5455_34516ignoreE - _ZN39_INTERNAL_00ad776f_4_k_cu_171b5455_34514cuda3std3__45__cpo5beginE)
_ZN39_INTERNAL_00ad776f_4_k_cu_171b5455_34514cuda3std3__45__cpo5beginE:
	.zero		1
	.type		_ZN39_INTERNAL_00ad776f_4_k_cu_171b5455_34514cuda3std3__441_GLOBAL__N__00ad776f_4_k_cu_171b5455_34516ignoreE,@object
	.size		_ZN39_INTERNAL_00ad776f_4_k_cu_171b5455_34514cuda3std3__441_GLOBAL__N__00ad776f_4_k_cu_171b5455_34516ignoreE,(_ZN39_INTERNAL_00ad776f_4_k_cu_171b5455_34514cute7productE - _ZN39_INTERNAL_00ad776f_4_k_cu_171b5455_34514cuda3std3__441_GLOBAL__N__00ad776f_4_k_cu_171b5455_34516ignoreE)
_ZN39_INTERNAL_00ad776f_4_k_cu_171b5455_34514cuda3std3__441_GLOBAL__N__00ad776f_4_k_cu_171b5455_34516ignoreE:
	.zero		1
	.type		_ZN39_INTERNAL_00ad776f_4_k_cu_171b5455_34514cute7productE,@object
	.size		_ZN39_INTERNAL_00ad776f_4_k_cu_171b5455_34514cute7productE,(_ZN39_INTERNAL_00ad776f_4_k_cu_171b5455_34514cuda3std3__45__cpo3endE - _ZN39_INTERNAL_00ad776f_4_k_cu_171b5455_34514cute7productE)
_ZN39_INTERNAL_00ad776f_4_k_cu_171b5455_34514cute7productE:
	.zero		1
	.type		_ZN39_INTERNAL_00ad776f_4_k_cu_171b5455_34514cuda3std3__45__cpo3endE,@object
	.size		_ZN39_INTERNAL_00ad776f_4_k_cu_171b5455_34514cuda3std3__45__cpo3endE,(_ZN39_INTERNAL_00ad776f_4_k_cu_171b5455_34514cuda3std3__419piecewise_constructE - _ZN39_INTERNAL_00ad776f_4_k_cu_171b5455_34514cuda3std3__45__cpo3endE)
_ZN39_INTERNAL_00ad776f_4_k_cu_171b5455_34514cuda3std3__45__cpo3endE:
	.zero		1
	.type		_ZN39_INTERNAL_00ad776f_4_k_cu_171b5455_34514cuda3std3__419piecewise_constructE,@object
	.size		_ZN39_INTERNAL_00ad776f_4_k_cu_171b5455_34514cuda3std3__419piecewise_constructE,(_ZN39_INTERNAL_00ad776f_4_k_cu_171b5455_34514cuda3std3__45__cpo4cendE - _ZN39_INTERNAL_00ad776f_4_k_cu_171b5455_34514cuda3std3__419piecewise_constructE)
_ZN39_INTERNAL_00ad776f_4_k_cu_171b5455_34514cuda3std3__419piecewise_constructE:
	.zero		1
	.type		_ZN39_INTERNAL_00ad776f_4_k_cu_171b5455_34514cuda3std3__45__cpo4cendE,@object
	.size		_ZN39_INTERNAL_00ad776f_4_k_cu_171b5455_34514cuda3std3__45__cpo4cendE,(_ZN39_INTERNAL_00ad776f_4_k_cu_171b5455_34514cuda3std6ranges3__45__cpo4swapE - _ZN39_INTERNAL_00ad776f_4_k_cu_171b5455_34514cuda3std3__45__cpo4cendE)
_ZN39_INTERNAL_00ad776f_4_k_cu_171b5455_34514cuda3std3__45__cpo4cendE:
	.zero		1
	.type		_ZN39_INTERNAL_00ad776f_4_k_cu_171b5455_34514cuda3std6ranges3__45__cpo4swapE,@object
	.size		_ZN39_INTERNAL_00ad776f_4_k_cu_171b5455_34514cuda3std6ranges3__45__cpo4swapE,(.L_7 - _ZN39_INTERNAL_00ad776f_4_k_cu_171b5455_34514cuda3std6ranges3__45__cpo4swapE)
_ZN39_INTERNAL_00ad776f_4_k_cu_171b5455_34514cuda3std6ranges3__45__cpo4swapE:
	.zero		1
.L_7:


//--------------------- .nv.constant0._ZN7cutlass13device_kernelINS_4gemm6kernel13GemmUniversalIN4cute5tupleIJiiiiEEENS1_10collective13CollectiveMmaINS1_43MainloopSm90TmaGmmaWarpSpecializedSparseFP8ILi10ENS5_IJNS4_1CILi1EEESB_SB_EEENS1_32KernelTmaWarpSpecializedPingpongEEENS5_IJNSA_ILi64EEENSA_ILi128EEESG_EEENS_12float_e4m3_tENS5_IJNS4_6LayoutINS5_IJiNS5_IJNSA_ILi2EEEiEEEiEEENS5_IJlNS5_IJSB_SK_EEElEEEEENSJ_INS5_IJNS5_IJSF_iEEENS5_IJSG_iEEEiEEENS5_IJNS5_IJSG_NSA_ILi8192EEEEEENS5_IJSB_lEEElEEEEEEEESI_NS5_IJlSB_lEEENS4_8TiledMMAINS4_8MMA_AtomIJNS4_4SM904GMMA6SPARSE32GMMA_64x128x64_F32E4M3E4M3_SS_TNILNS13_7ScaleInE1ELS16_1ELNS13_9SparseSelE0EEEEEENSJ_ISC_NS5_IJNSA_ILi0EEES1A_S1A_EEEEENS5_IJNS4_10UnderscoreES1D_S1D_EEEEENS4_13SM90_TMA_LOADENS4_14ComposedLayoutINS4_7SwizzleILi2ELi4ELi3EEENS4_25smem_sparse_ptr_flag_bitsILi2ELi8EEENSJ_INS5_IJNS5_IJSB_NSA_ILi8EEEEEENS5_IJSK_SF_EEEEEENS5_IJNS5_IJS1A_SG_EEESN_EEEEEEEvNS4_8identityES1G_NS1H_INS1I_ILi3ELi4ELi3EEENS4_18smem_ptr_flag_bitsILi8EEENSJ_INS5_IJS1M_SG_EEENS5_IJSG_SB_EEEEEEEvS1U_EENS_8epilogue10collective6detail29Sm90TmaWarpSpecializedAdapterINS24_15DefaultEpilogueIfNS5_IJSB_llEEES28_NS23_6thread17LinearCombinationIfLi1EffLNS29_9ScaleType4KindE0ELNS_15FloatRoundStyleE2EfEENS1_15EpilogueDefaultEEEEEvvEEEEvNT_6ParamsE --------------------------
	.section	.nv.constant0._ZN7cutlass13device_kernelINS_4gemm6kernel13GemmUniversalIN4cute5tupleIJiiiiEEENS1_10collective13CollectiveMmaINS1_43MainloopSm90TmaGmmaWarpSpecializedSparseFP8ILi10ENS5_IJNS4_1CILi1EEESB_SB_EEENS1_32KernelTmaWarpSpecializedPingpongEEENS5_IJNSA_ILi64EEENSA_ILi128EEESG_EEENS_12float_e4m3_tENS5_IJNS4_6LayoutINS5_IJiNS5_IJNSA_ILi2EEEiEEEiEEENS5_IJlNS5_IJSB_SK_EEElEEEEENSJ_INS5_IJNS5_IJSF_iEEENS5_IJSG_iEEEiEEENS5_IJNS5_IJSG_NSA_ILi8192EEEEEENS5_IJSB_lEEElEEEEEEEESI_NS5_IJlSB_lEEENS4_8TiledMMAINS4_8MMA_AtomIJNS4_4SM904GMMA6SPARSE32GMMA_64x128x64_F32E4M3E4M3_SS_TNILNS13_7ScaleInE1ELS16_1ELNS13_9SparseSelE0EEEEEENSJ_ISC_NS5_IJNSA_ILi0EEES1A_S1A_EEEEENS5_IJNS4_10UnderscoreES1D_S1D_EEEEENS4_13SM90_TMA_LOADENS4_14ComposedLayoutINS4_7SwizzleILi2ELi4ELi3EEENS4_25smem_sparse_ptr_flag_bitsILi2ELi8EEENSJ_INS5_IJNS5_IJSB_NSA_ILi8EEEEEENS5_IJSK_SF_EEEEEENS5_IJNS5_IJS1A_SG_EEESN_EEEEEEEvNS4_8identityES1G_NS1H_INS1I_ILi3ELi4ELi3EEENS4_18smem_ptr_flag_bitsILi8EEENSJ_INS5_IJS1M_SG_EEENS5_IJSG_SB_EEEEEEEvS1U_EENS_8epilogue10collective6detail29Sm90TmaWarpSpecializedAdapterINS24_15DefaultEpilogueIfNS5_IJSB_llEEES28_NS23_6thread17LinearCombinationIfLi1EffLNS29_9ScaleType4KindE0ELNS_15FloatRoundStyleE2EfEENS1_15EpilogueDefaultEEEEEvvEEEEvNT_6ParamsE,"a",@progbits
	.sectionflags	@""
	.align	4
.nv.constant0._ZN7cutlass13device_kernelINS_4gemm6kernel13GemmUniversalIN4cute5tupleIJiiiiEEENS1_10collective13CollectiveMmaINS1_43MainloopSm90TmaGmmaWarpSpecializedSparseFP8ILi10ENS5_IJNS4_1CILi1EEESB_SB_EEENS1_32KernelTmaWarpSpecializedPingpongEEENS5_IJNSA_ILi64EEENSA_ILi128EEESG_EEENS_12float_e4m3_tENS5_IJNS4_6LayoutINS5_IJiNS5_IJNSA_ILi2EEEiEEEiEEENS5_IJlNS5_IJSB_SK_EEElEEEEENSJ_INS5_IJNS5_IJSF_iEEENS5_IJSG_iEEEiEEENS5_IJNS5_IJSG_NSA_ILi8192EEEEEENS5_IJSB_lEEElEEEEEEEESI_NS5_IJlSB_lEEENS4_8TiledMMAINS4_8MMA_AtomIJNS4_4SM904GMMA6SPARSE32GMMA_64x128x64_F32E4M3E4M3_SS_TNILNS13_7ScaleInE1ELS16_1ELNS13_9SparseSelE0EEEEEENSJ_ISC_NS5_IJNSA_ILi0EEES1A_S1A_EEEEENS5_IJNS4_10UnderscoreES1D_S1D_EEEEENS4_13SM90_TMA_LOADENS4_14ComposedLayoutINS4_7SwizzleILi2ELi4ELi3EEENS4_25smem_sparse_ptr_flag_bitsILi2ELi8EEENSJ_INS5_IJNS5_IJSB_NSA_ILi8EEEEEENS5_IJSK_SF_EEEEEENS5_IJNS5_IJS1A_SG_EEESN_EEEEEEEvNS4_8identityES1G_NS1H_INS1I_ILi3ELi4ELi3EEENS4_18smem_ptr_flag_bitsILi8EEENSJ_INS5_IJS1M_SG_EEENS5_IJSG_SB_EEEEEEEvS1U_EENS_8epilogue10collective6detail29Sm90TmaWarpSpecializedAdapterINS24_15DefaultEpilogueIfNS5_IJSB_llEEES28_NS23_6thread17LinearCombinationIfLi1EffLNS29_9ScaleType4KindE0ELNS_15FloatRoundStyleE2EfEENS1_15EpilogueDefaultEEEEEvvEEEEvNT_6ParamsE:
	.zero		1920


//--------------------- SYMBOLS --------------------------

	.type		.nv.reservedSmem.offset0,@object
	.size		.nv.reservedSmem.offset0,0x4
